// auto-generated by cutlass_sweep.gemm — config: {"arch": "sm_90", "cluster_m": 1, "cluster_n": 1, "dtype": "bf16", "dtype_b": "bf16", "layout": "nt", "stages": 0, "tile_k": 16, "tile_m": 256, "tile_n": 240}
#include "cutlass/cutlass.h"
#include "cutlass/gemm/collective/collective_builder.hpp"
#include "cutlass/gemm/device/gemm_universal_adapter.h"
#include "cutlass/gemm/kernel/gemm_universal.hpp"
#include "cutlass/epilogue/collective/collective_builder.hpp"

using ElemA = cutlass::bfloat16_t;
using ElemB = cutlass::bfloat16_t;
using ElemCD = cutlass::bfloat16_t;
using Acc  = float;
using TileShape    = cute::Shape<cute::_256, cute::_240, cute::_16>;
using ClusterShape = cute::Shape<cute::_1, cute::_1, cute::_1>;

using CollectiveEpilogue = typename cutlass::epilogue::collective::CollectiveBuilder<
    cutlass::arch::Sm90, cutlass::arch::OpClassTensorOp,
    TileShape, ClusterShape,
    cutlass::epilogue::collective::EpilogueTileAuto,
    Acc, Acc,
    ElemCD, cutlass::layout::RowMajor, 128 / cutlass::sizeof_bits<ElemCD>::value,
    ElemCD, cutlass::layout::RowMajor, 128 / cutlass::sizeof_bits<ElemCD>::value,
    cutlass::epilogue::collective::EpilogueScheduleAuto
  >::CollectiveOp;

using CollectiveMainloop = typename cutlass::gemm::collective::CollectiveBuilder<
    cutlass::arch::Sm90, cutlass::arch::OpClassTensorOp,
    ElemA, cutlass::layout::RowMajor, 128 / cutlass::sizeof_bits<ElemA>::value,
    ElemB, cutlass::layout::ColumnMajor, 128 / cutlass::sizeof_bits<ElemB>::value,
    Acc,
    TileShape, ClusterShape,
    cutlass::gemm::collective::StageCountAutoCarveout<static_cast<int>(sizeof(typename CollectiveEpilogue::SharedStorage))>,
    cutlass::gemm::collective::KernelScheduleAuto
  >::CollectiveOp;

using GemmKernel = cutlass::gemm::kernel::GemmUniversal<
    cute::Shape<int,int,int,int>,
    CollectiveMainloop,
    CollectiveEpilogue
>;
using Gemm = cutlass::gemm::device::GemmUniversalAdapter<GemmKernel>;

// Force the device kernel symbol into the cubin without needing a host main.
auto* _anchor = &cutlass::device_kernel<GemmKernel>;


// ===== COMPILED SASS (sm_90a) =====

	.target	sm_90a

	.elftype	@"ET_EXEC"


//--------------------- .note.nv.tkinfo           --------------------------
	.section	.note.nv.tkinfo,"",@"SHT_NOTE"
	.sectionflags	@"SHF_NOTE_NV_TKINFO"
	.tkinfo
        /*0018*/ 	.word	0x00000002
        /*0030*/ 	.string	""
        /*0030*/ 	.string	"ptxas"
        /*0030*/ 	.string	"Cuda compilation tools, release 13.0, V13.0.88"
        /*0030*/ 	.string	"Build cuda_13.0.r13.0/compiler.36424714_0"
        /*0030*/ 	.string	"-arch sm_90a -m 64 "



//--------------------- .note.nv.cuinfo           --------------------------
	.section	.note.nv.cuinfo,"",@"SHT_NOTE"
	.sectionflags	@"SHF_NOTE_NV_CUINFO"
        /*0018*/ 	.short	0x0002
        /*001a*/ 	.short	0x005a
        /*001c*/ 	.short	0x0082
	.zero		2


//--------------------- .nv.info                  --------------------------
	.section	.nv.info,"",@"SHT_CUDA_INFO"
	.align	4


	//----- nvinfo : EIATTR_REGCOUNT
	.align		4
        /*0000*/ 	.byte	0x04, 0x2f
        /*0002*/ 	.short	(.L_15 - .L_14)
	.align		4
.L_14:
        /*0004*/ 	.word	index@(_ZN7cutlass13device_kernelINS_4gemm6kernel13GemmUniversalIN4cute5tupleIJiiiiEEENS1_10collective13CollectiveMmaINS1_34MainloopSm90TmaGmmaWarpSpecializedILi14ENS5_IJNS4_1CILi1EEESB_SB_EEENS1_35KernelTmaWarpSpecializedCooperativeEEENS5_IJNSA_ILi256EEENSA_ILi240EEENSA_ILi16EEEEEENS_10bfloat16_tENS5_IJlSB_lEEESJ_SK_NS4_8TiledMMAINS4_8MMA_AtomIJNS4_4SM904GMMA27MMA_64x16x16_F32BF16BF16_SSILNSO_5MajorE0ELSQ_0ELNSO_7ScaleInE1ELSR_1EEEEEENS4_6LayoutINS5_IJNSA_ILi2EEESB_SB_EEENS5_IJSB_NSA_ILi0EEESX_EEEEENS5_IJNS4_10UnderscoreES10_S10_EEEEENS4_13SM90_TMA_LOADENS4_14ComposedLayoutINS4_7SwizzleILi1ELi4ELi3EEENS4_18smem_ptr_flag_bitsILi16EEENSU_INS5_IJNSA_ILi8EEESH_EEENS5_IJSH_SB_EEEEEEEvNS4_8identityES13_S1D_vS1E_EENS_8epilogue10collective6detail29Sm90TmaWarpSpecializedAdapterINS1H_15DefaultEpilogueISJ_SK_SK_NS1G_6thread17LinearCombinationISJ_Li1EffLNS1L_9ScaleType4KindE0ELNS_15FloatRoundStyleE2ESJ_EENS1_15EpilogueDefaultEEEEEvvEEEEvNT_6ParamsE)
        /*0008*/ 	.word	0x000000a8


	//----- nvinfo : EIATTR_FRAME_SIZE
	.align		4
.L_15:
        /*000c*/ 	.byte	0x04, 0x11
        /*000e*/ 	.short	(.L_17 - .L_16)
	.align		4
.L_16:
        /*0010*/ 	.word	index@(_ZN7cutlass13device_kernelINS_4gemm6kernel13GemmUniversalIN4cute5tupleIJiiiiEEENS1_10collective13CollectiveMmaINS1_34MainloopSm90TmaGmmaWarpSpecializedILi14ENS5_IJNS4_1CILi1EEESB_SB_EEENS1_35KernelTmaWarpSpecializedCooperativeEEENS5_IJNSA_ILi256EEENSA_ILi240EEENSA_ILi16EEEEEENS_10bfloat16_tENS5_IJlSB_lEEESJ_SK_NS4_8TiledMMAINS4_8MMA_AtomIJNS4_4SM904GMMA27MMA_64x16x16_F32BF16BF16_SSILNSO_5MajorE0ELSQ_0ELNSO_7ScaleInE1ELSR_1EEEEEENS4_6LayoutINS5_IJNSA_ILi2EEESB_SB_EEENS5_IJSB_NSA_ILi0EEESX_EEEEENS5_IJNS4_10UnderscoreES10_S10_EEEEENS4_13SM90_TMA_LOADENS4_14ComposedLayoutINS4_7SwizzleILi1ELi4ELi3EEENS4_18smem_ptr_flag_bitsILi16EEENSU_INS5_IJNSA_ILi8EEESH_EEENS5_IJSH_SB_EEEEEEEvNS4_8identityES13_S1D_vS1E_EENS_8epilogue10collective6detail29Sm90TmaWarpSpecializedAdapterINS1H_15DefaultEpilogueISJ_SK_SK_NS1G_6thread17LinearCombinationISJ_Li1EffLNS1L_9ScaleType4KindE0ELNS_15FloatRoundStyleE2ESJ_EENS1_15EpilogueDefaultEEEEEvvEEEEvNT_6ParamsE)
        /*0014*/ 	.word	0x00000120


	//----- nvinfo : EIATTR_MIN_STACK_SIZE
	.align		4
.L_17:
        /*0018*/ 	.byte	0x04, 0x12
        /*001a*/ 	.short	(.L_19 - .L_18)
	.align		4
.L_18:
        /*001c*/ 	.word	index@(_ZN7cutlass13device_kernelINS_4gemm6kernel13GemmUniversalIN4cute5tupleIJiiiiEEENS1_10collective13CollectiveMmaINS1_34MainloopSm90TmaGmmaWarpSpecializedILi14ENS5_IJNS4_1CILi1EEESB_SB_EEENS1_35KernelTmaWarpSpecializedCooperativeEEENS5_IJNSA_ILi256EEENSA_ILi240EEENSA_ILi16EEEEEENS_10bfloat16_tENS5_IJlSB_lEEESJ_SK_NS4_8TiledMMAINS4_8MMA_AtomIJNS4_4SM904GMMA27MMA_64x16x16_F32BF16BF16_SSILNSO_5MajorE0ELSQ_0ELNSO_7ScaleInE1ELSR_1EEEEEENS4_6LayoutINS5_IJNSA_ILi2EEESB_SB_EEENS5_IJSB_NSA_ILi0EEESX_EEEEENS5_IJNS4_10UnderscoreES10_S10_EEEEENS4_13SM90_TMA_LOADENS4_14ComposedLayoutINS4_7SwizzleILi1ELi4ELi3EEENS4_18smem_ptr_flag_bitsILi16EEENSU_INS5_IJNSA_ILi8EEESH_EEENS5_IJSH_SB_EEEEEEEvNS4_8identityES13_S1D_vS1E_EENS_8epilogue10collective6detail29Sm90TmaWarpSpecializedAdapterINS1H_15DefaultEpilogueISJ_SK_SK_NS1G_6thread17LinearCombinationISJ_Li1EffLNS1L_9ScaleType4KindE0ELNS_15FloatRoundStyleE2ESJ_EENS1_15EpilogueDefaultEEEEEvvEEEEvNT_6ParamsE)
        /*0020*/ 	.word	0x00000120
.L_19:


//--------------------- .nv.compat                --------------------------
	.section	.nv.compat,"",@"SHT_CUDA_COMPAT_INFO"
	.align	4
        /*0000*/ 	.byte	0x02, 0x09, 0x01, 0x00, 0x02, 0x02, 0x04, 0x00, 0x02, 0x05, 0x05, 0x00, 0x03, 0x07, 0x01, 0x01
        /*0010*/ 	.byte	0x02, 0x03, 0x01, 0x00, 0x02, 0x06, 0x01, 0x00, 0x04, 0x0b, 0x08, 0x00, 0x00, 0x00, 0x00, 0x00
        /*0020*/ 	.byte	0x00, 0x00, 0x00, 0x00


//--------------------- .nv.info._ZN7cutlass13device_kernelINS_4gemm6kernel13GemmUniversalIN4cute5tupleIJiiiiEEENS1_10collective13CollectiveMmaINS1_34MainloopSm90TmaGmmaWarpSpecializedILi14ENS5_IJNS4_1CILi1EEESB_SB_EEENS1_35KernelTmaWarpSpecializedCooperativeEEENS5_IJNSA_ILi256EEENSA_ILi240EEENSA_ILi16EEEEEENS_10bfloat16_tENS5_IJlSB_lEEESJ_SK_NS4_8TiledMMAINS4_8MMA_AtomIJNS4_4SM904GMMA27MMA_64x16x16_F32BF16BF16_SSILNSO_5MajorE0ELSQ_0ELNSO_7ScaleInE1ELSR_1EEEEEENS4_6LayoutINS5_IJNSA_ILi2EEESB_SB_EEENS5_IJSB_NSA_ILi0EEESX_EEEEENS5_IJNS4_10UnderscoreES10_S10_EEEEENS4_13SM90_TMA_LOADENS4_14ComposedLayoutINS4_7SwizzleILi1ELi4ELi3EEENS4_18smem_ptr_flag_bitsILi16EEENSU_INS5_IJNSA_ILi8EEESH_EEENS5_IJSH_SB_EEEEEEEvNS4_8identityES13_S1D_vS1E_EENS_8epilogue10collective6detail29Sm90TmaWarpSpecializedAdapterINS1H_15DefaultEpilogueISJ_SK_SK_NS1G_6thread17LinearCombinationISJ_Li1EffLNS1L_9ScaleType4KindE0ELNS_15FloatRoundStyleE2ESJ_EENS1_15EpilogueDefaultEEEEEvvEEEEvNT_6ParamsE --------------------------
	.section	.nv.info._ZN7cutlass13device_kernelINS_4gemm6kernel13GemmUniversalIN4cute5tupleIJiiiiEEENS1_10collective13CollectiveMmaINS1_34MainloopSm90TmaGmmaWarpSpecializedILi14ENS5_IJNS4_1CILi1EEESB_SB_EEENS1_35KernelTmaWarpSpecializedCooperativeEEENS5_IJNSA_ILi256EEENSA_ILi240EEENSA_ILi16EEEEEENS_10bfloat16_tENS5_IJlSB_lEEESJ_SK_NS4_8TiledMMAINS4_8MMA_AtomIJNS4_4SM904GMMA27MMA_64x16x16_F32BF16BF16_SSILNSO_5MajorE0ELSQ_0ELNSO_7ScaleInE1ELSR_1EEEEEENS4_6LayoutINS5_IJNSA_ILi2EEESB_SB_EEENS5_IJSB_NSA_ILi0EEESX_EEEEENS5_IJNS4_10UnderscoreES10_S10_EEEEENS4_13SM90_TMA_LOADENS4_14ComposedLayoutINS4_7SwizzleILi1ELi4ELi3EEENS4_18smem_ptr_flag_bitsILi16EEENSU_INS5_IJNSA_ILi8EEESH_EEENS5_IJSH_SB_EEEEEEEvNS4_8identityES13_S1D_vS1E_EENS_8epilogue10collective6detail29Sm90TmaWarpSpecializedAdapterINS1H_15DefaultEpilogueISJ_SK_SK_NS1G_6thread17LinearCombinationISJ_Li1EffLNS1L_9ScaleType4KindE0ELNS_15FloatRoundStyleE2ESJ_EENS1_15EpilogueDefaultEEEEEvvEEEEvNT_6ParamsE,"",@"SHT_CUDA_INFO"
	.sectionflags	@""
	.align	4


	//----- nvinfo : EIATTR_CUDA_API_VERSION
	.align		4
        /*0000*/ 	.byte	0x04, 0x37
        /*0002*/ 	.short	(.L_21 - .L_20)
.L_20:
        /*0004*/ 	.word	0x00000082


	//----- nvinfo : EIATTR_KPARAM_INFO
	.align		4
.L_21:
        /*0008*/ 	.byte	0x04, 0x17
        /*000a*/ 	.short	(.L_23 - .L_22)
.L_22:
        /*000c*/ 	.word	0x00000000
        /*0010*/ 	.short	0x0000
        /*0012*/ 	.short	0x0070
        /*0014*/ 	.byte	0x00, 0xf0, 0x01, 0x10


	//----- nvinfo : EIATTR_SPARSE_MMA_MASK
	.align		4
.L_23:
        /*0018*/ 	.byte	0x03, 0x50
        /*001a*/ 	.short	0x0000


	//----- nvinfo : EIATTR_MAXREG_COUNT
	.align		4
        /*001c*/ 	.byte	0x03, 0x1b
        /*001e*/ 	.short	0x00a8


	//----- nvinfo : EIATTR_NUM_BARRIERS
	.align		4
        /*0020*/ 	.byte	0x02, 0x4c
        /*0022*/ 	.byte	0x01
	.zero		1


	//----- nvinfo : EIATTR_EXTERNS
	.align		4
        /*0024*/ 	.byte	0x04, 0x0f
        /*0026*/ 	.short	(.L_25 - .L_24)


	//   ....[0]....
	.align		4
.L_24:
        /*0028*/ 	.word	index@(__assertfail)


	//----- nvinfo : EIATTR_ANNOTATIONS
	.align		4
.L_25:
        /*002c*/ 	.byte	0x04, 0x55
        /*002e*/ 	.short	(.L_27 - .L_26)


	//   ....[0]....
.L_26:
        /*0030*/ 	.word	0x00000001
        /*0034*/ 	.byte	0x50, 0x02, 0x00, 0x00, 0x01, 0x00, 0x00, 0x00, 0x20, 0x07, 0x00, 0x00, 0x01, 0x00, 0x00, 0x00
        /* <DEDUP_REMOVED lines=107> */
        /*06f4*/ 	.byte	0xe0, 0x59, 0x01, 0x00, 0x01, 0x00, 0x00, 0x00, 0x00, 0x60, 0x01, 0x00


	//----- nvinfo : EIATTR_MERCURY_ISA_VERSION
	.align		4
.L_27:
        /*0700*/ 	.byte	0x03, 0x5f
        /*0702*/ 	.short	0x0101


	//----- nvinfo : EIATTR_INT_WARP_WIDE_INSTR_OFFSETS
	.align		4
        /*0704*/ 	.byte	0x04, 0x31
        /*0706*/ 	.short	(.L_29 - .L_28)


	//   ....[0]....
.L_28:
        /*0708*/ 	.word	0x000005f0


	//   ....[1]....
        /*070c*/ 	.word	0x00000600


	//   ....[2]....
        /*0710*/ 	.word	0x00000730


	//----- nvinfo : EIATTR_COOP_GROUP_MASK_REGIDS
	.align		4
.L_29:
        /*0714*/ 	.byte	0x04, 0x29
        /*0716*/ 	.short	(.L_31 - .L_30)


	//   ....[0]....
.L_30:
        /*0718*/ 	.word	0xffffffff


	//   ....[1]....
        /*071c*/ 	.word	0xffffffff


	//   ....[2]....
        /*0720*/ 	.word	0xffffffff


	//   ....[3]....
        /*0724*/ 	.word	0xffffffff


	//   ....[4]....
        /*0728*/ 	.word	0xffffffff


	//----- nvinfo : EIATTR_COOP_GROUP_INSTR_OFFSETS
	.align		4
.L_31:
        /*072c*/ 	.byte	0x04, 0x28
        /*072e*/ 	.short	(.L_33 - .L_32)


	//   ....[0]....
.L_32:
        /*0730*/ 	.word	0x00000070


	//   ....[1]....
        /*0734*/ 	.word	0x00000080


	//   ....[2]....
        /*0738*/ 	.word	0x000001a0


	//   ....[3]....
        /*073c*/ 	.word	0x00000540


	//   ....[4]....
        /*0740*/ 	.word	0x000012f0


	//----- nvinfo : EIATTR_REG_RECONFIG
	.align		4
.L_33:
        /*0744*/ 	.byte	0x01, 0x54
	.zero		2


	//----- nvinfo : EIATTR_SYSCALL_OFFSETS
	.align		4
        /*0748*/ 	.byte	0x04, 0x46
        /*074a*/ 	.short	(.L_35 - .L_34)


	//   ....[0]....
.L_34:
        /*074c*/ 	.word	0x000014a0


	//----- nvinfo : EIATTR_MBARRIER_INSTR_OFFSETS
	.align		4
.L_35:
        /*0750*/ 	.byte	0x04, 0x39
        /*0752*/ 	.short	(.L_37 - .L_36)


	//   ....[0]....
.L_36:
        /*0754*/ 	.word	0x00000360
        /*0758*/ 	.word	0x000000ff
        /*075c*/ 	.word	0x00000000
        /*0760*/ 	.short	0x0100
        /*0762*/ 	.byte	0x09
	.zero		1


	//   ....[1]....
        /*0764*/ 	.word	0x00000370
        /*0768*/ 	.word	0x000000ff
        /*076c*/ 	.word	0x00000070
        /*0770*/ 	.short	0x0100
        /*0772*/ 	.byte	0x09
	.zero		1


	//   ....[2]....
        /*0774*/ 	.word	0x00000380
        /*0778*/ 	.word	0x000000ff
        /*077c*/ 	.word	0x00000008
        /*0780*/ 	.short	0x0100
        /*0782*/ 	.byte	0x09
	.zero		1


	//   ....[3]....
        /*0784*/ 	.word	0x00000390
        /*0788*/ 	.word	0x000000ff
        /*078c*/ 	.word	0x00000078
        /*0790*/ 	.short	0x0100
        /*0792*/ 	.byte	0x09
	.zero		1


	//   ....[4]....
        /*0794*/ 	.word	0x000003a0
        /*0798*/ 	.word	0x000000ff
        /*079c*/ 	.word	0x00000010
        /*07a0*/ 	.short	0x0100
        /*07a2*/ 	.byte	0x09
	.zero		1


	//   ....[5]....
        /*07a4*/ 	.word	0x000003b0
        /*07a8*/ 	.word	0x000000ff
        /*07ac*/ 	.word	0x00000080
        /*07b0*/ 	.short	0x0100
        /*07b2*/ 	.byte	0x09
	.zero		1


	//   ....[6]....
        /*07b4*/ 	.word	0x000003c0
        /*07b8*/ 	.word	0x000000ff
        /*07bc*/ 	.word	0x00000018
        /*07c0*/ 	.short	0x0100
        /*07c2*/ 	.byte	0x09
	.zero		1


	//   ....[7]....
        /*07c4*/ 	.word	0x000003d0
        /*07c8*/ 	.word	0x000000ff
        /*07cc*/ 	.word	0x00000088
        /*07d0*/ 	.short	0x0100
        /*07d2*/ 	.byte	0x09
	.zero		1


	//   ....[8]....
        /*07d4*/ 	.word	0x000003e0
        /*07d8*/ 	.word	0x000000ff
        /*07dc*/ 	.word	0x00000020
        /*07e0*/ 	.short	0x0100
        /*07e2*/ 	.byte	0x09
	.zero		1


	//   ....[9]....
        /*07e4*/ 	.word	0x000003f0
        /*07e8*/ 	.word	0x000000ff
        /*07ec*/ 	.word	0x00000090
        /*07f0*/ 	.short	0x0100
        /*07f2*/ 	.byte	0x09
	.zero		1


	//   ....[10]....
        /*07f4*/ 	.word	0x00000400
        /*07f8*/ 	.word	0x000000ff
        /*07fc*/ 	.word	0x00000028
        /*0800*/ 	.short	0x0100
        /*0802*/ 	.byte	0x09
	.zero		1


	//   ....[11]....
        /*0804*/ 	.word	0x00000410
        /*0808*/ 	.word	0x000000ff
        /*080c*/ 	.word	0x00000098
        /*0810*/ 	.short	0x0100
        /*0812*/ 	.byte	0x09
	.zero		1


	//   ....[12]....
        /*0814*/ 	.word	0x00000420
        /*0818*/ 	.word	0x000000ff
        /*081c*/ 	.word	0x00000030
        /*0820*/ 	.short	0x0100
        /*0822*/ 	.byte	0x09
	.zero		1


	//   ....[13]....
        /*0824*/ 	.word	0x00000430
        /*0828*/ 	.word	0x000000ff
        /*082c*/ 	.word	0x000000a0
        /*0830*/ 	.short	0x0100
        /*0832*/ 	.byte	0x09
	.zero		1


	//   ....[14]....
        /*0834*/ 	.word	0x00000440
        /*0838*/ 	.word	0x000000ff
        /*083c*/ 	.word	0x00000038
        /*0840*/ 	.short	0x0100
        /*0842*/ 	.byte	0x09
	.zero		1


	//   ....[15]....
        /*0844*/ 	.word	0x00000450
        /*0848*/ 	.word	0x000000ff
        /*084c*/ 	.word	0x000000a8
        /*0850*/ 	.short	0x0100
        /*0852*/ 	.byte	0x09
	.zero		1


	//   ....[16]....
        /*0854*/ 	.word	0x00000460
        /*0858*/ 	.word	0x000000ff
        /*085c*/ 	.word	0x00000040
        /*0860*/ 	.short	0x0100
        /*0862*/ 	.byte	0x09
	.zero		1


	//   ....[17]....
        /*0864*/ 	.word	0x00000470
        /*0868*/ 	.word	0x000000ff
        /*086c*/ 	.word	0x000000b0
        /*0870*/ 	.short	0x0100
        /*0872*/ 	.byte	0x09
	.zero		1


	//   ....[18]....
        /*0874*/ 	.word	0x00000480
        /*0878*/ 	.word	0x000000ff
        /*087c*/ 	.word	0x00000048
        /*0880*/ 	.short	0x0100
        /*0882*/ 	.byte	0x09
	.zero		1


	//   ....[19]....
        /*0884*/ 	.word	0x00000490
        /*0888*/ 	.word	0x000000ff
        /*088c*/ 	.word	0x000000b8
        /*0890*/ 	.short	0x0100
        /*0892*/ 	.byte	0x09
	.zero		1


	//   ....[20]....
        /*0894*/ 	.word	0x000004a0
        /*0898*/ 	.word	0x000000ff
        /*089c*/ 	.word	0x00000050
        /*08a0*/ 	.short	0x0100
        /*08a2*/ 	.byte	0x09
	.zero		1


	//   ....[21]....
        /*08a4*/ 	.word	0x000004b0
        /*08a8*/ 	.word	0x000000ff
        /*08ac*/ 	.word	0x000000c0
        /*08b0*/ 	.short	0x0100
        /*08b2*/ 	.byte	0x09
	.zero		1


	//   ....[22]....
        /*08b4*/ 	.word	0x000004c0
        /*08b8*/ 	.word	0x000000ff
        /*08bc*/ 	.word	0x00000058
        /*08c0*/ 	.short	0x0100
        /*08c2*/ 	.byte	0x09
	.zero		1


	//   ....[23]....
        /*08c4*/ 	.word	0x000004d0
        /*08c8*/ 	.word	0x000000ff
        /*08cc*/ 	.word	0x000000c8
        /*08d0*/ 	.short	0x0100
        /*08d2*/ 	.byte	0x09
	.zero		1


	//   ....[24]....
        /*08d4*/ 	.word	0x000004e0
        /*08d8*/ 	.word	0x000000ff
        /*08dc*/ 	.word	0x00000060
        /*08e0*/ 	.short	0x0100
        /*08e2*/ 	.byte	0x09
	.zero		1


	//   ....[25]....
        /*08e4*/ 	.word	0x000004f0
        /*08e8*/ 	.word	0x000000ff
        /*08ec*/ 	.word	0x000000d0
        /*08f0*/ 	.short	0x0100
        /*08f2*/ 	.byte	0x09
	.zero		1


	//   ....[26]....
        /*08f4*/ 	.word	0x00000500
        /*08f8*/ 	.word	0x000000ff
        /*08fc*/ 	.word	0x00000068
        /*0900*/ 	.short	0x0100
        /*0902*/ 	.byte	0x09
	.zero		1


	//   ....[27]....
        /*0904*/ 	.word	0x00000510
        /*0908*/ 	.word	0x000000ff
        /*090c*/ 	.word	0x000000d8
        /*0910*/ 	.short	0x0100
        /*0912*/ 	.byte	0x09
	.zero		1


	//   ....[28]....
        /*0914*/ 	.word	0x00000760
        /*0918*/ 	.word	0x000000ff
        /*091c*/ 	.word	0x000000f0
        /*0920*/ 	.short	0x0100
        /*0922*/ 	.byte	0x06
	.zero		1


	//   ....[29]....
        /*0924*/ 	.word	0x00000770
        /*0928*/ 	.word	0x000000ff
        /*092c*/ 	.word	0x000000f8
        /*0930*/ 	.short	0x0100
        /*0932*/ 	.byte	0x06
	.zero		1


	//   ....[30]....
        /*0934*/ 	.word	0x000015b0
        /*0938*/ 	.word	0x00000003
        /*093c*/ 	.word	0x00000000
        /*0940*/ 	.short	0x010a
        /*0942*/ 	.byte	0x3f
	.zero		1


	//   ....[31]....
        /*0944*/ 	.word	0x000015f0
        /*0948*/ 	.word	0x00000003
        /*094c*/ 	.word	0x00000000
        /*0950*/ 	.short	0x010a
        /*0952*/ 	.byte	0x3f
	.zero		1


	//   ....[32]....
        /*0954*/ 	.word	0x00002550
        /*0958*/ 	.word	0x000000ff
        /*095c*/ 	.word	0x00000000
        /*0960*/ 	.short	0x010a
        /*0962*/ 	.byte	0x04
	.zero		1


	//   ....[33]....
        /*0964*/ 	.word	0x00002590
        /*0968*/ 	.word	0x000000ff
        /*096c*/ 	.word	0x00000000
        /*0970*/ 	.short	0x010a
        /*0972*/ 	.byte	0x04
	.zero		1


	//   ....[34]....
        /*0974*/ 	.word	0x000035e0
        /*0978*/ 	.word	0x000000ff
        /*097c*/ 	.word	0x00000000
        /*0980*/ 	.short	0x0101
        /*0982*/ 	.byte	0x04
	.zero		1


	//   ....[35]....
        /*0984*/ 	.word	0x00003830
        /*0988*/ 	.word	0x00000000
        /*098c*/ 	.word	0x00000000
        /*0990*/ 	.short	0x0101
        /*0992*/ 	.byte	0x3f
	.zero		1


	//   ....[36]....
        /*0994*/ 	.word	0x00015550
        /*0998*/ 	.word	0x0000000c
        /*099c*/ 	.word	0x00000070
        /*09a0*/ 	.short	0x010a
        /*09a2*/ 	.byte	0x3f
	.zero		1


	//   ....[37]....
        /*09a4*/ 	.word	0x000158e0
        /*09a8*/ 	.word	0x00000002
        /*09ac*/ 	.word	0x000000f8
        /*09b0*/ 	.short	0x0101
        /*09b2*/ 	.byte	0x3f
	.zero		1


	//   ....[38]....
        /*09b4*/ 	.word	0x000160d0
        /*09b8*/ 	.word	0x00000005
        /*09bc*/ 	.word	0x00000000
        /*09c0*/ 	.short	0x010a
        /*09c2*/ 	.byte	0x3f
	.zero		1


	//   ....[39]....
        /*09c4*/ 	.word	0x00016160
        /*09c8*/ 	.word	0x00000007
        /*09cc*/ 	.word	0x00000000
        /*09d0*/ 	.short	0x010a
        /*09d2*/ 	.byte	0x3f
	.zero		1


	//   ....[40]....
        /*09d4*/ 	.word	0x000161f0
        /*09d8*/ 	.word	0x00000007
        /*09dc*/ 	.word	0x00000000
        /*09e0*/ 	.short	0x010a
        /*09e2*/ 	.byte	0x3f
	.zero		1


	//   ....[41]....
        /*09e4*/ 	.word	0x00016280
        /*09e8*/ 	.word	0x00000007
        /*09ec*/ 	.word	0x00000000
        /*09f0*/ 	.short	0x010a
        /*09f2*/ 	.byte	0x3f
	.zero		1


	//   ....[42]....
        /*09f4*/ 	.word	0x00016310
        /*09f8*/ 	.word	0x00000007
        /*09fc*/ 	.word	0x00000000
        /*0a00*/ 	.short	0x010a
        /*0a02*/ 	.byte	0x3f
	.zero		1


	//   ....[43]....
        /*0a04*/ 	.word	0x000163a0
        /*0a08*/ 	.word	0x00000007
        /*0a0c*/ 	.word	0x00000000
        /*0a10*/ 	.short	0x010a
        /*0a12*/ 	.byte	0x3f
	.zero		1


	//   ....[44]....
        /*0a14*/ 	.word	0x00016430
        /*0a18*/ 	.word	0x00000007
        /*0a1c*/ 	.word	0x00000000
        /*0a20*/ 	.short	0x010a
        /*0a22*/ 	.byte	0x3f
	.zero		1


	//   ....[45]....
        /*0a24*/ 	.word	0x000164c0
        /*0a28*/ 	.word	0x00000007
        /*0a2c*/ 	.word	0x00000000
        /*0a30*/ 	.short	0x010a
        /*0a32*/ 	.byte	0x3f
	.zero		1


	//   ....[46]....
        /*0a34*/ 	.word	0x00016550
        /*0a38*/ 	.word	0x00000007
        /*0a3c*/ 	.word	0x00000000
        /*0a40*/ 	.short	0x010a
        /*0a42*/ 	.byte	0x3f
	.zero		1


	//   ....[47]....
        /*0a44*/ 	.word	0x000165e0
        /*0a48*/ 	.word	0x00000007
        /*0a4c*/ 	.word	0x00000000
        /*0a50*/ 	.short	0x010a
        /*0a52*/ 	.byte	0x3f
	.zero		1


	//   ....[48]....
        /*0a54*/ 	.word	0x00016670
        /*0a58*/ 	.word	0x00000007
        /*0a5c*/ 	.word	0x00000000
        /*0a60*/ 	.short	0x010a
        /*0a62*/ 	.byte	0x3f
	.zero		1


	//   ....[49]....
        /*0a64*/ 	.word	0x00016700
        /*0a68*/ 	.word	0x00000007
        /*0a6c*/ 	.word	0x00000000
        /*0a70*/ 	.short	0x010a
        /*0a72*/ 	.byte	0x3f
	.zero		1


	//   ....[50]....
        /*0a74*/ 	.word	0x00016790
        /*0a78*/ 	.word	0x00000007
        /*0a7c*/ 	.word	0x00000000
        /*0a80*/ 	.short	0x010a
        /*0a82*/ 	.byte	0x3f
	.zero		1


	//   ....[51]....
        /*0a84*/ 	.word	0x00016820
        /*0a88*/ 	.word	0x00000003
        /*0a8c*/ 	.word	0x00000000
        /*0a90*/ 	.short	0x010a
        /*0a92*/ 	.byte	0x3f
	.zero		1


	//   ....[52]....
        /*0a94*/ 	.word	0x00016880
        /*0a98*/ 	.word	0x00000003
        /*0a9c*/ 	.word	0x00000000
        /*0aa0*/ 	.short	0x010a
        /*0aa2*/ 	.byte	0x3f
	.zero		1


	//   ....[53]....
        /*0aa4*/ 	.word	0x000168e0
        /*0aa8*/ 	.word	0x00000008
        /*0aac*/ 	.word	0x00000000
        /*0ab0*/ 	.short	0x010a
        /*0ab2*/ 	.byte	0x3f
	.zero		1


	//   ....[54]....
        /*0ab4*/ 	.word	0x000169b0
        /*0ab8*/ 	.word	0x0000000c
        /*0abc*/ 	.word	0x00000070
        /*0ac0*/ 	.short	0x010a
        /*0ac2*/ 	.byte	0x3f
	.zero		1


	//   ....[55]....
        /*0ac4*/ 	.word	0x00016a80
        /*0ac8*/ 	.word	0x00000005
        /*0acc*/ 	.word	0x00000000
        /*0ad0*/ 	.short	0x010a
        /*0ad2*/ 	.byte	0x3f
	.zero		1


	//   ....[56]....
        /*0ad4*/ 	.word	0x00016ad0
        /*0ad8*/ 	.word	0x00000007
        /*0adc*/ 	.word	0x00000000
        /*0ae0*/ 	.short	0x010a
        /*0ae2*/ 	.byte	0x3f
	.zero		1


	//   ....[57]....
        /*0ae4*/ 	.word	0x00016b20
        /*0ae8*/ 	.word	0x00000007
        /*0aec*/ 	.word	0x00000000
        /*0af0*/ 	.short	0x010a
        /*0af2*/ 	.byte	0x3f
	.zero		1


	//   ....[58]....
        /*0af4*/ 	.word	0x00016b70
        /*0af8*/ 	.word	0x00000007
        /*0afc*/ 	.word	0x00000000
        /*0b00*/ 	.short	0x010a
        /*0b02*/ 	.byte	0x3f
	.zero		1


	//   ....[59]....
        /*0b04*/ 	.word	0x00016bc0
        /*0b08*/ 	.word	0x00000007
        /*0b0c*/ 	.word	0x00000000
        /*0b10*/ 	.short	0x010a
        /*0b12*/ 	.byte	0x3f
	.zero		1


	//   ....[60]....
        /*0b14*/ 	.word	0x00016c10
        /*0b18*/ 	.word	0x00000007
        /*0b1c*/ 	.word	0x00000000
        /*0b20*/ 	.short	0x010a
        /*0b22*/ 	.byte	0x3f
	.zero		1


	//   ....[61]....
        /*0b24*/ 	.word	0x00016c60
        /*0b28*/ 	.word	0x00000007
        /*0b2c*/ 	.word	0x00000000
        /*0b30*/ 	.short	0x010a
        /*0b32*/ 	.byte	0x3f
	.zero		1


	//   ....[62]....
        /*0b34*/ 	.word	0x00016cb0
        /*0b38*/ 	.word	0x00000007
        /*0b3c*/ 	.word	0x00000000
        /*0b40*/ 	.short	0x010a
        /*0b42*/ 	.byte	0x3f
	.zero		1


	//   ....[63]....
        /*0b44*/ 	.word	0x00016d00
        /*0b48*/ 	.word	0x00000007
        /*0b4c*/ 	.word	0x00000000
        /*0b50*/ 	.short	0x010a
        /*0b52*/ 	.byte	0x3f
	.zero		1


	//   ....[64]....
        /*0b54*/ 	.word	0x00016d50
        /*0b58*/ 	.word	0x00000007
        /*0b5c*/ 	.word	0x00000000
        /*0b60*/ 	.short	0x010a
        /*0b62*/ 	.byte	0x3f
	.zero		1


	//   ....[65]....
        /*0b64*/ 	.word	0x00016da0
        /*0b68*/ 	.word	0x00000007
        /*0b6c*/ 	.word	0x00000000
        /*0b70*/ 	.short	0x010a
        /*0b72*/ 	.byte	0x3f
	.zero		1


	//   ....[66]....
        /*0b74*/ 	.word	0x00016df0
        /*0b78*/ 	.word	0x00000007
        /*0b7c*/ 	.word	0x00000000
        /*0b80*/ 	.short	0x010a
        /*0b82*/ 	.byte	0x3f
	.zero		1


	//   ....[67]....
        /*0b84*/ 	.word	0x00016e40
        /*0b88*/ 	.word	0x00000007
        /*0b8c*/ 	.word	0x00000000
        /*0b90*/ 	.short	0x010a
        /*0b92*/ 	.byte	0x3f
	.zero		1


	//----- nvinfo : EIATTR_NUM_MBARRIERS
	.align		4
.L_37:
        /*0b94*/ 	.byte	0x03, 0x38
        /*0b96*/ 	.short	0x001e


	//----- nvinfo : EIATTR_EXIT_INSTR_OFFSETS
	.align		4
        /*0b98*/ 	.byte	0x04, 0x1c
        /*0b9a*/ 	.short	(.L_39 - .L_38)


	//   ....[0]....
.L_38:
        /*0b9c*/ 	.word	0x000007d0


	//   ....[1]....
        /*0ba0*/ 	.word	0x000011a0


	//   ....[2]....
        /*0ba4*/ 	.word	0x00014b40


	//   ....[3]....
        /*0ba8*/ 	.word	0x000151c0


	//   ....[4]....
        /*0bac*/ 	.word	0x00016870


	//----- nvinfo : EIATTR_MAX_THREADS
	.align		4
.L_39:
        /*0bb0*/ 	.byte	0x04, 0x05
        /*0bb2*/ 	.short	(.L_41 - .L_40)
.L_40:
        /*0bb4*/ 	.word	0x00000180
        /*0bb8*/ 	.word	0x00000001
        /*0bbc*/ 	.word	0x00000001


	//----- nvinfo : EIATTR_CRS_STACK_SIZE
	.align		4
.L_41:
        /*0bc0*/ 	.byte	0x04, 0x1e
        /*0bc2*/ 	.short	(.L_43 - .L_42)
.L_42:
        /*0bc4*/ 	.word	0x00000000


	//----- nvinfo : EIATTR_CBANK_PARAM_SIZE
	.align		4
.L_43:
        /*0bc8*/ 	.byte	0x03, 0x19
        /*0bca*/ 	.short	0x0470


	//----- nvinfo : EIATTR_PARAM_CBANK
	.align		4
        /*0bcc*/ 	.byte	0x04, 0x0a
        /*0bce*/ 	.short	(.L_45 - .L_44)
	.align		4
.L_44:
        /*0bd0*/ 	.word	index@(.nv.constant0._ZN7cutlass13device_kernelINS_4gemm6kernel13GemmUniversalIN4cute5tupleIJiiiiEEENS1_10collective13CollectiveMmaINS1_34MainloopSm90TmaGmmaWarpSpecializedILi14ENS5_IJNS4_1CILi1EEESB_SB_EEENS1_35KernelTmaWarpSpecializedCooperativeEEENS5_IJNSA_ILi256EEENSA_ILi240EEENSA_ILi16EEEEEENS_10bfloat16_tENS5_IJlSB_lEEESJ_SK_NS4_8TiledMMAINS4_8MMA_AtomIJNS4_4SM904GMMA27MMA_64x16x16_F32BF16BF16_SSILNSO_5MajorE0ELSQ_0ELNSO_7ScaleInE1ELSR_1EEEEEENS4_6LayoutINS5_IJNSA_ILi2EEESB_SB_EEENS5_IJSB_NSA_ILi0EEESX_EEEEENS5_IJNS4_10UnderscoreES10_S10_EEEEENS4_13SM90_TMA_LOADENS4_14ComposedLayoutINS4_7SwizzleILi1ELi4ELi3EEENS4_18smem_ptr_flag_bitsILi16EEENSU_INS5_IJNSA_ILi8EEESH_EEENS5_IJSH_SB_EEEEEEEvNS4_8identityES13_S1D_vS1E_EENS_8epilogue10collective6detail29Sm90TmaWarpSpecializedAdapterINS1H_15DefaultEpilogueISJ_SK_SK_NS1G_6thread17LinearCombinationISJ_Li1EffLNS1L_9ScaleType4KindE0ELNS_15FloatRoundStyleE2ESJ_EENS1_15EpilogueDefaultEEEEEvvEEEEvNT_6ParamsE)
        /*0bd4*/ 	.short	0x0210
        /*0bd6*/ 	.short	0x0470


	//----- nvinfo : EIATTR_SW_WAR
	.align		4
.L_45:
        /*0bd8*/ 	.byte	0x04, 0x36
        /*0bda*/ 	.short	(.L_47 - .L_46)
.L_46:
        /*0bdc*/ 	.word	0x00000008
.L_47:


//--------------------- .nv.callgraph             --------------------------
	.section	.nv.callgraph,"",@"SHT_CUDA_CALLGRAPH"
	.align	4
	.sectionentsize	8
	.align		4
        /*0000*/ 	.word	0x00000000
	.align		4
        /*0004*/ 	.word	0xffffffff
	.align		4
        /*0008*/ 	.word	index@(_ZN7cutlass13device_kernelINS_4gemm6kernel13GemmUniversalIN4cute5tupleIJiiiiEEENS1_10collective13CollectiveMmaINS1_34MainloopSm90TmaGmmaWarpSpecializedILi14ENS5_IJNS4_1CILi1EEESB_SB_EEENS1_35KernelTmaWarpSpecializedCooperativeEEENS5_IJNSA_ILi256EEENSA_ILi240EEENSA_ILi16EEEEEENS_10bfloat16_tENS5_IJlSB_lEEESJ_SK_NS4_8TiledMMAINS4_8MMA_AtomIJNS4_4SM904GMMA27MMA_64x16x16_F32BF16BF16_SSILNSO_5MajorE0ELSQ_0ELNSO_7ScaleInE1ELSR_1EEEEEENS4_6LayoutINS5_IJNSA_ILi2EEESB_SB_EEENS5_IJSB_NSA_ILi0EEESX_EEEEENS5_IJNS4_10UnderscoreES10_S10_EEEEENS4_13SM90_TMA_LOADENS4_14ComposedLayoutINS4_7SwizzleILi1ELi4ELi3EEENS4_18smem_ptr_flag_bitsILi16EEENSU_INS5_IJNSA_ILi8EEESH_EEENS5_IJSH_SB_EEEEEEEvNS4_8identityES13_S1D_vS1E_EENS_8epilogue10collective6detail29Sm90TmaWarpSpecializedAdapterINS1H_15DefaultEpilogueISJ_SK_SK_NS1G_6thread17LinearCombinationISJ_Li1EffLNS1L_9ScaleType4KindE0ELNS_15FloatRoundStyleE2ESJ_EENS1_15EpilogueDefaultEEEEEvvEEEEvNT_6ParamsE)
	.align		4
        /*000c*/ 	.word	index@(__assertfail)
	.align		4
        /*0010*/ 	.word	0x00000000
	.align		4
        /*0014*/ 	.word	0xfffffffe
	.align		4
        /*0018*/ 	.word	0x00000000
	.align		4
        /*001c*/ 	.word	0xfffffffd
	.align		4
        /*0020*/ 	.word	0x00000000
	.align		4
        /*0024*/ 	.word	0xfffffffc


//--------------------- .nv.constant4             --------------------------
	.section	.nv.constant4,"a",@progbits
	.align	8
	.align		8
.nv.constant4:
        /*0000*/ 	.dword	__assertfail
	.align		8
        /*0008*/ 	.dword	__unnamed_1
	.align		8
        /*0010*/ 	.dword	_ZN39_INTERNAL_89ec57ff_4_k_cu_1994a0e2_82304cuda3std3__45__cpo5beginE
	.align		8
        /*0018*/ 	.dword	_ZN39_INTERNAL_89ec57ff_4_k_cu_1994a0e2_82304cuda3std3__45__cpo3endE
	.align		8
        /*0020*/ 	.dword	_ZN39_INTERNAL_89ec57ff_4_k_cu_1994a0e2_82304cuda3std3__45__cpo6cbeginE
	.align		8
        /*0028*/ 	.dword	_ZN39_INTERNAL_89ec57ff_4_k_cu_1994a0e2_82304cuda3std3__45__cpo4cendE
	.align		8
        /*0030*/ 	.dword	_ZN39_INTERNAL_89ec57ff_4_k_cu_1994a0e2_82304cuda3std3__441_GLOBAL__N__89ec57ff_4_k_cu_1994a0e2_82306ignoreE
	.align		8
        /*0038*/ 	.dword	_ZN39_INTERNAL_89ec57ff_4_k_cu_1994a0e2_82304cuda3std3__419piecewise_constructE
	.align		8
        /*0040*/ 	.dword	_ZN39_INTERNAL_89ec57ff_4_k_cu_1994a0e2_82304cuda3std3__48in_placeE
	.align		8
        /*0048*/ 	.dword	_ZN39_INTERNAL_89ec57ff_4_k_cu_1994a0e2_82304cuda3std6ranges3__45__cpo4swapE
	.align		8
        /*0050*/ 	.dword	_ZN39_INTERNAL_89ec57ff_4_k_cu_1994a0e2_82304cuda3std6ranges3__45__cpo9iter_moveE
	.align		8
        /*0058*/ 	.dword	_ZN39_INTERNAL_89ec57ff_4_k_cu_1994a0e2_82304cute7productE
	.align		8
        /*0060*/ 	.dword	_ZN39_INTERNAL_89ec57ff_4_k_cu_1994a0e2_82304cute1_E
	.align		8
        /*0068*/ 	.dword	$str$22
	.align		8
        /*0070*/ 	.dword	$str$23


//--------------------- .text._ZN7cutlass13device_kernelINS_4gemm6kernel13GemmUniversalIN4cute5tupleIJiiiiEEENS1_10collective13CollectiveMmaINS1_34MainloopSm90TmaGmmaWarpSpecializedILi14ENS5_IJNS4_1CILi1EEESB_SB_EEENS1_35KernelTmaWarpSpecializedCooperativeEEENS5_IJNSA_ILi256EEENSA_ILi240EEENSA_ILi16EEEEEENS_10bfloat16_tENS5_IJlSB_lEEESJ_SK_NS4_8TiledMMAINS4_8MMA_AtomIJNS4_4SM904GMMA27MMA_64x16x16_F32BF16BF16_SSILNSO_5MajorE0ELSQ_0ELNSO_7ScaleInE1ELSR_1EEEEEENS4_6LayoutINS5_IJNSA_ILi2EEESB_SB_EEENS5_IJSB_NSA_ILi0EEESX_EEEEENS5_IJNS4_10UnderscoreES10_S10_EEEEENS4_13SM90_TMA_LOADENS4_14ComposedLayoutINS4_7SwizzleILi1ELi4ELi3EEENS4_18smem_ptr_flag_bitsILi16EEENSU_INS5_IJNSA_ILi8EEESH_EEENS5_IJSH_SB_EEEEEEEvNS4_8identityES13_S1D_vS1E_EENS_8epilogue10collective6detail29Sm90TmaWarpSpecializedAdapterINS1H_15DefaultEpilogueISJ_SK_SK_NS1G_6thread17LinearCombinationISJ_Li1EffLNS1L_9ScaleType4KindE0ELNS_15FloatRoundStyleE2ESJ_EENS1_15EpilogueDefaultEEEEEvvEEEEvNT_6ParamsE --------------------------
	.section	.text._ZN7cutlass13device_kernelINS_4gemm6kernel13GemmUniversalIN4cute5tupleIJiiiiEEENS1_10collective13CollectiveMmaINS1_34MainloopSm90TmaGmmaWarpSpecializedILi14ENS5_IJNS4_1CILi1EEESB_SB_EEENS1_35KernelTmaWarpSpecializedCooperativeEEENS5_IJNSA_ILi256EEENSA_ILi240EEENSA_ILi16EEEEEENS_10bfloat16_tENS5_IJlSB_lEEESJ_SK_NS4_8TiledMMAINS4_8MMA_AtomIJNS4_4SM904GMMA27MMA_64x16x16_F32BF16BF16_SSILNSO_5MajorE0ELSQ_0ELNSO_7ScaleInE1ELSR_1EEEEEENS4_6LayoutINS5_IJNSA_ILi2EEESB_SB_EEENS5_IJSB_NSA_ILi0EEESX_EEEEENS5_IJNS4_10UnderscoreES10_S10_EEEEENS4_13SM90_TMA_LOADENS4_14ComposedLayoutINS4_7SwizzleILi1ELi4ELi3EEENS4_18smem_ptr_flag_bitsILi16EEENSU_INS5_IJNSA_ILi8EEESH_EEENS5_IJSH_SB_EEEEEEEvNS4_8identityES13_S1D_vS1E_EENS_8epilogue10collective6detail29Sm90TmaWarpSpecializedAdapterINS1H_15DefaultEpilogueISJ_SK_SK_NS1G_6thread17LinearCombinationISJ_Li1EffLNS1L_9ScaleType4KindE0ELNS_15FloatRoundStyleE2ESJ_EENS1_15EpilogueDefaultEEEEEvvEEEEvNT_6ParamsE,"ax",@progbits
	.align	128
.text._ZN7cutlass13device_kernelINS_4gemm6kernel13GemmUniversalIN4cute5tupleIJiiiiEEENS1_10collective13CollectiveMmaINS1_34MainloopSm90TmaGmmaWarpSpecializedILi14ENS5_IJNS4_1CILi1EEESB_SB_EEENS1_35KernelTmaWarpSpecializedCooperativeEEENS5_IJNSA_ILi256EEENSA_ILi240EEENSA_ILi16EEEEEENS_10bfloat16_tENS5_IJlSB_lEEESJ_SK_NS4_8TiledMMAINS4_8MMA_AtomIJNS4_4SM904GMMA27MMA_64x16x16_F32BF16BF16_SSILNSO_5MajorE0ELSQ_0ELNSO_7ScaleInE1ELSR_1EEEEEENS4_6LayoutINS5_IJNSA_ILi2EEESB_SB_EEENS5_IJSB_NSA_ILi0EEESX_EEEEENS5_IJNS4_10UnderscoreES10_S10_EEEEENS4_13SM90_TMA_LOADENS4_14ComposedLayoutINS4_7SwizzleILi1ELi4ELi3EEENS4_18smem_ptr_flag_bitsILi16EEENSU_INS5_IJNSA_ILi8EEESH_EEENS5_IJSH_SB_EEEEEEEvNS4_8identityES13_S1D_vS1E_EENS_8epilogue10collective6detail29Sm90TmaWarpSpecializedAdapterINS1H_15DefaultEpilogueISJ_SK_SK_NS1G_6thread17LinearCombinationISJ_Li1EffLNS1L_9ScaleType4KindE0ELNS_15FloatRoundStyleE2ESJ_EENS1_15EpilogueDefaultEEEEEvvEEEEvNT_6ParamsE:
        .type           _ZN7cutlass13device_kernelINS_4gemm6kernel13GemmUniversalIN4cute5tupleIJiiiiEEENS1_10collective13CollectiveMmaINS1_34MainloopSm90TmaGmmaWarpSpecializedILi14ENS5_IJNS4_1CILi1EEESB_SB_EEENS1_35KernelTmaWarpSpecializedCooperativeEEENS5_IJNSA_ILi256EEENSA_ILi240EEENSA_ILi16EEEEEENS_10bfloat16_tENS5_IJlSB_lEEESJ_SK_NS4_8TiledMMAINS4_8MMA_AtomIJNS4_4SM904GMMA27MMA_64x16x16_F32BF16BF16_SSILNSO_5MajorE0ELSQ_0ELNSO_7ScaleInE1ELSR_1EEEEEENS4_6LayoutINS5_IJNSA_ILi2EEESB_SB_EEENS5_IJSB_NSA_ILi0EEESX_EEEEENS5_IJNS4_10UnderscoreES10_S10_EEEEENS4_13SM90_TMA_LOADENS4_14ComposedLayoutINS4_7SwizzleILi1ELi4ELi3EEENS4_18smem_ptr_flag_bitsILi16EEENSU_INS5_IJNSA_ILi8EEESH_EEENS5_IJSH_SB_EEEEEEEvNS4_8identityES13_S1D_vS1E_EENS_8epilogue10collective6detail29Sm90TmaWarpSpecializedAdapterINS1H_15DefaultEpilogueISJ_SK_SK_NS1G_6thread17LinearCombinationISJ_Li1EffLNS1L_9ScaleType4KindE0ELNS_15FloatRoundStyleE2ESJ_EENS1_15EpilogueDefaultEEEEEvvEEEEvNT_6ParamsE,@function
        .size           _ZN7cutlass13device_kernelINS_4gemm6kernel13GemmUniversalIN4cute5tupleIJiiiiEEENS1_10collective13CollectiveMmaINS1_34MainloopSm90TmaGmmaWarpSpecializedILi14ENS5_IJNS4_1CILi1EEESB_SB_EEENS1_35KernelTmaWarpSpecializedCooperativeEEENS5_IJNSA_ILi256EEENSA_ILi240EEENSA_ILi16EEEEEENS_10bfloat16_tENS5_IJlSB_lEEESJ_SK_NS4_8TiledMMAINS4_8MMA_AtomIJNS4_4SM904GMMA27MMA_64x16x16_F32BF16BF16_SSILNSO_5MajorE0ELSQ_0ELNSO_7ScaleInE1ELSR_1EEEEEENS4_6LayoutINS5_IJNSA_ILi2EEESB_SB_EEENS5_IJSB_NSA_ILi0EEESX_EEEEENS5_IJNS4_10UnderscoreES10_S10_EEEEENS4_13SM90_TMA_LOADENS4_14ComposedLayoutINS4_7SwizzleILi1ELi4ELi3EEENS4_18smem_ptr_flag_bitsILi16EEENSU_INS5_IJNSA_ILi8EEESH_EEENS5_IJSH_SB_EEEEEEEvNS4_8identityES13_S1D_vS1E_EENS_8epilogue10collective6detail29Sm90TmaWarpSpecializedAdapterINS1H_15DefaultEpilogueISJ_SK_SK_NS1G_6thread17LinearCombinationISJ_Li1EffLNS1L_9ScaleType4KindE0ELNS_15FloatRoundStyleE2ESJ_EENS1_15EpilogueDefaultEEEEEvvEEEEvNT_6ParamsE,(.L_x_565 - _ZN7cutlass13device_kernelINS_4gemm6kernel13GemmUniversalIN4cute5tupleIJiiiiEEENS1_10collective13CollectiveMmaINS1_34MainloopSm90TmaGmmaWarpSpecializedILi14ENS5_IJNS4_1CILi1EEESB_SB_EEENS1_35KernelTmaWarpSpecializedCooperativeEEENS5_IJNSA_ILi256EEENSA_ILi240EEENSA_ILi16EEEEEENS_10bfloat16_tENS5_IJlSB_lEEESJ_SK_NS4_8TiledMMAINS4_8MMA_AtomIJNS4_4SM904GMMA27MMA_64x16x16_F32BF16BF16_SSILNSO_5MajorE0ELSQ_0ELNSO_7ScaleInE1ELSR_1EEEEEENS4_6LayoutINS5_IJNSA_ILi2EEESB_SB_EEENS5_IJSB_NSA_ILi0EEESX_EEEEENS5_IJNS4_10UnderscoreES10_S10_EEEEENS4_13SM90_TMA_LOADENS4_14ComposedLayoutINS4_7SwizzleILi1ELi4ELi3EEENS4_18smem_ptr_flag_bitsILi16EEENSU_INS5_IJNSA_ILi8EEESH_EEENS5_IJSH_SB_EEEEEEEvNS4_8identityES13_S1D_vS1E_EENS_8epilogue10collective6detail29Sm90TmaWarpSpecializedAdapterINS1H_15DefaultEpilogueISJ_SK_SK_NS1G_6thread17LinearCombinationISJ_Li1EffLNS1L_9ScaleType4KindE0ELNS_15FloatRoundStyleE2ESJ_EENS1_15EpilogueDefaultEEEEEvvEEEEvNT_6ParamsE)
        .other          _ZN7cutlass13device_kernelINS_4gemm6kernel13GemmUniversalIN4cute5tupleIJiiiiEEENS1_10collective13CollectiveMmaINS1_34MainloopSm90TmaGmmaWarpSpecializedILi14ENS5_IJNS4_1CILi1EEESB_SB_EEENS1_35KernelTmaWarpSpecializedCooperativeEEENS5_IJNSA_ILi256EEENSA_ILi240EEENSA_ILi16EEEEEENS_10bfloat16_tENS5_IJlSB_lEEESJ_SK_NS4_8TiledMMAINS4_8MMA_AtomIJNS4_4SM904GMMA27MMA_64x16x16_F32BF16BF16_SSILNSO_5MajorE0ELSQ_0ELNSO_7ScaleInE1ELSR_1EEEEEENS4_6LayoutINS5_IJNSA_ILi2EEESB_SB_EEENS5_IJSB_NSA_ILi0EEESX_EEEEENS5_IJNS4_10UnderscoreES10_S10_EEEEENS4_13SM90_TMA_LOADENS4_14ComposedLayoutINS4_7SwizzleILi1ELi4ELi3EEENS4_18smem_ptr_flag_bitsILi16EEENSU_INS5_IJNSA_ILi8EEESH_EEENS5_IJSH_SB_EEEEEEEvNS4_8identityES13_S1D_vS1E_EENS_8epilogue10collective6detail29Sm90TmaWarpSpecializedAdapterINS1H_15DefaultEpilogueISJ_SK_SK_NS1G_6thread17LinearCombinationISJ_Li1EffLNS1L_9ScaleType4KindE0ELNS_15FloatRoundStyleE2ESJ_EENS1_15EpilogueDefaultEEEEEvvEEEEvNT_6ParamsE,@"STO_CUDA_ENTRY STV_DEFAULT"
_ZN7cutlass13device_kernelINS_4gemm6kernel13GemmUniversalIN4cute5tupleIJiiiiEEENS1_10collective13CollectiveMmaINS1_34MainloopSm90TmaGmmaWarpSpecializedILi14ENS5_IJNS4_1CILi1EEESB_SB_EEENS1_35KernelTmaWarpSpecializedCooperativeEEENS5_IJNSA_ILi256EEENSA_ILi240EEENSA_ILi16EEEEEENS_10bfloat16_tENS5_IJlSB_lEEESJ_SK_NS4_8TiledMMAINS4_8MMA_AtomIJNS4_4SM904GMMA27MMA_64x16x16_F32BF16BF16_SSILNSO_5MajorE0ELSQ_0ELNSO_7ScaleInE1ELSR_1EEEEEENS4_6LayoutINS5_IJNSA_ILi2EEESB_SB_EEENS5_IJSB_NSA_ILi0EEESX_EEEEENS5_IJNS4_10UnderscoreES10_S10_EEEEENS4_13SM90_TMA_LOADENS4_14ComposedLayoutINS4_7SwizzleILi1ELi4ELi3EEENS4_18smem_ptr_flag_bitsILi16EEENSU_INS5_IJNSA_ILi8EEESH_EEENS5_IJSH_SB_EEEEEEEvNS4_8identityES13_S1D_vS1E_EENS_8epilogue10collective6detail29Sm90TmaWarpSpecializedAdapterINS1H_15DefaultEpilogueISJ_SK_SK_NS1G_6thread17LinearCombinationISJ_Li1EffLNS1L_9ScaleType4KindE0ELNS_15FloatRoundStyleE2ESJ_EENS1_15EpilogueDefaultEEEEEvvEEEEvNT_6ParamsE:
[----:B------:R-:W0:Y:S02]  /*0000*/  LDC R1, c[0x0][0x28] ;  /* 0x00000a00ff017b82 */ /* 0x000e240000000800 */
[----:B0-----:R-:W-:Y:S01]  /*0010*/  VIADD R1, R1, 0xfffffee0 ;  /* 0xfffffee001017836 */ /* 0x001fe20000000000 */
[----:B------:R-:W0:Y:S01]  /*0020*/  S2R R2, SR_TID.X ;  /* 0x0000000000027919 */ /* 0x000e220000002100 */
[----:B------:R-:W-:Y:S01]  /*0030*/  ELECT P0, URZ, PT ;  /* 0x00000000003f782f */ /* 0x000fe20003800000 */
[----:B------:R-:W-:Y:S01]  /*0040*/  BSSY B0, `(.L_x_0) ;  /* 0x0000015000007945 */ /* 0x000fe20003800000 */
[--C-:B0-----:R-:W-:Y:S02]  /*0050*/  SHF.R.U32.HI R0, RZ, 0x5, R2.reuse ;  /* 0x00000005ff007819 */ /* 0x101fe40000011602 */
[----:B------:R-:W-:-:S03]  /*0060*/  SHF.R.U32.HI R2, RZ, 0x7, R2 ;  /* 0x00000007ff027819 */ /* 0x000fc60000011602 */
[----:B------:R-:W0:Y:S04]  /*0070*/  SHFL.IDX PT, R3, R0, RZ, 0x1f ;  /* 0x00001fff00037589 */ /* 0x000e2800000e0000 */
[----:B------:R-:W1:Y:S01]  /*0080*/  SHFL.IDX PT, R2, R2, RZ, 0x1f ;  /* 0x00001fff02027589 */ /* 0x000e6200000e0000 */
[----:B0-----:R-:W-:Y:S02]  /*0090*/  R2UR UR4, R3 ;  /* 0x00000000030472ca */ /* 0x001fe400000e0000 */
[----:B-1----:R-:W-:-:S11]  /*00a0*/  R2UR UR6, R2 ;  /* 0x00000000020672ca */ /* 0x002fd600000e0000 */
[----:B------:R-:W-:Y:S02]  /*00b0*/  USHF.R.S32.HI UR5, URZ, 0x1f, UR4 ;  /* 0x0000001f3f057899 */ /* 0x000fe40008011404 */
[----:B------:R-:W-:Y:S02]  /*00c0*/  ISETP.NE.OR P0, PT, RZ, UR4, !P0 ;  /* 0x00000004ff007c0c */ /* 0x000fe4000c705670 */
[----:B------:R-:W-:-:S04]  /*00d0*/  ULEA.HI UR5, UR5, UR4, URZ, 0x2 ;  /* 0x0000000405057291 */ /* 0x000fc8000f8f103f */
[----:B------:R-:W-:-:S04]  /*00e0*/  ULOP3.LUT UR5, UR5, 0xfffffffc, URZ, 0xc0, !UPT ;  /* 0xfffffffc05057892 */ /* 0x000fc8000f8ec03f */
[----:B------:R-:W-:-:S03]  /*00f0*/  UIADD3 UR8, UR4, -UR5, URZ ;  /* 0x8000000504087290 */ /* 0x000fc6000fffe03f */
[----:B------:R-:W-:Y:S09]  /*0100*/  @P0 BRA `(.L_x_1) ;  /* 0x0000000000200947 */ /* 0x000ff20003800000 */
[----:B------:R-:W-:Y:S02]  /*0110*/  ULDC.64 UR4, c[0x0][0x198] ;  /* 0x0000660000047ab9 */ /* 0x000fe40000000a00 */
[----:B------:R-:W-:Y:S02]  /*0120*/  UIADD3 UR10, UP0, UR4, 0xf0, URZ ;  /* 0x000000f0040a7890 */ /* 0x000fe4000ff1e03f */
[----:B------:R-:W-:Y:S02]  /*0130*/  UIADD3 UR4, UP1, UR4, 0x1f0, URZ ;  /* 0x000001f004047890 */ /* 0x000fe4000ff3e03f */
[----:B------:R-:W-:Y:S02]  /*0140*/  UIADD3.X UR11, URZ, UR5, URZ, UP0, !UPT ;  /* 0x000000053f0b7290 */ /* 0x000fe400087fe43f */
[----:B------:R-:W-:-:S07]  /*0150*/  UIADD3.X UR5, URZ, UR5, URZ, UP1, !UPT ;  /* 0x000000053f057290 */ /* 0x000fce0008ffe43f */
[----:B------:R0:W-:Y:S02]  /*0160*/  UTMACCTL.PF [UR10] ;  /* 0x000000000a0079b9 */ /* 0x0001e40008040000 */
[----:B------:R0:W-:Y:S02]  /*0170*/  UTMACCTL.PF [UR4] ;  /* 0x00000000040079b9 */ /* 0x0001e40008040000 */
[----:B0-----:R-:W-:Y:S01]  /*0180*/  NOP ;  /* 0x0000000000007918 */ /* 0x001fe20000000000 */
.L_x_1:
[----:B------:R-:W-:Y:S05]  /*0190*/  BSYNC B0 ;  /* 0x0000000000007941 */ /* 0x000fea0003800000 */
.L_x_0:
[----:B------:R-:W0:Y:S01]  /*01a0*/  SHFL.IDX PT, R2, R0, RZ, 0x1f ;  /* 0x00001fff00027589 */ /* 0x000e2200000e0000 */
[----:B------:R-:W-:Y:S01]  /*01b0*/  UISETP.NE.AND UP0, UPT, UR8, 0x3, UPT ;  /* 0x000000030800788c */ /* 0x000fe2000bf05270 */
[----:B------:R-:W-:Y:S01]  /*01c0*/  ISETP.NE.AND P1, PT, RZ, UR6, PT ;  /* 0x00000006ff007c0c */ /* 0x000fe2000bf25270 */
[----:B------:R-:W-:Y:S02]  /*01d0*/  UIADD3 UR10, UR6, -0x1, URZ ;  /* 0xffffffff060a7890 */ /* 0x000fe4000fffe03f */
[----:B------:R-:W-:Y:S02]  /*01e0*/  UISETP.EQ.OR UP0, UPT, UR8, URZ, !UP0 ;  /* 0x0000003f0800728c */ /* 0x000fe4000c702670 */
[----:B------:R-:W-:Y:S02]  /*01f0*/  UISETP.GE.U32.AND UP1, UPT, UR10, 0x2, UPT ;  /* 0x000000020a00788c */ /* 0x000fe4000bf26070 */
[----:B------:R-:W-:-:S04]  /*0200*/  UISETP.EQ.AND UP0, UPT, UR6, URZ, UP0 ;  /* 0x0000003f0600728c */ /* 0x000fc80008702270 */
[----:B------:R-:W-:-:S04]  /*0210*/  USEL UR4, URZ, 0x1, !UP0 ;  /* 0x000000013f047887 */ /* 0x000fc8000c000000 */
[----:B------:R-:W-:Y:S01]  /*0220*/  USEL UR4, UR4, 0x2, UP1 ;  /* 0x0000000204047887 */ /* 0x000fe20008800000 */
[----:B0-----:R-:W-:-:S05]  /*0230*/  ISETP.NE.AND P0, PT, R2, RZ, PT ;  /* 0x000000ff0200720c */ /* 0x001fca0003f05270 */
[----:B------:R-:W-:-:S05]  /*0240*/  IMAD.U32 R2, RZ, RZ, UR4 ;  /* 0x00000004ff027e24 */ /* 0x000fca000f8e00ff */
[----:B------:R0:W-:Y:S03]  /*0250*/  STL [R1+0x90], R2 ;  /* 0x0000900201007387 */ /* 0x0001e60000100800 */
[----:B------:R-:W-:Y:S05]  /*0260*/  @P0 BRA `(.L_x_2) ;  /* 0x0000000000b40947 */ /* 0x000fea0003800000 */
[----:B------:R-:W-:Y:S01]  /*0270*/  ELECT P0, URZ, PT ;  /* 0x00000000003f782f */ /* 0x000fe20003800000 */
[----:B------:R-:W-:-:S12]  /*0280*/  BSSY B0, `(.L_x_2) ;  /* 0x000002b000007945 */ /* 0x000fd80003800000 */
[----:B------:R-:W-:Y:S05]  /*0290*/  @!P0 BRA `(.L_x_3) ;  /* 0x0000000000a48947 */ /* 0x000fea0003800000 */
[----:B------:R-:W1:Y:S01]  /*02a0*/  S2UR UR9, SR_CgaCtaId ;  /* 0x00000000000979c3 */ /* 0x000e620000008800 */
[----:B------:R-:W-:Y:S01]  /*02b0*/  UMOV UR4, 0x400 ;  /* 0x0000040000047882 */ /* 0x000fe20000000000 */
[----:B------:R-:W-:Y:S01]  /*02c0*/  UMOV UR5, 0x1 ;  /* 0x0000000100057882 */ /* 0x000fe20000000000 */
[----:B------:R-:W-:Y:S02]  /*02d0*/  UMOV UR6, 0x100 ;  /* 0x0000010000067882 */ /* 0x000fe40000000000 */
[----:B------:R-:W-:-:S04]  /*02e0*/  UIADD3 UR6, -UR6, 0x100000, URZ ;  /* 0x0010000006067890 */ /* 0x000fc8000fffe13f */
[----:B------:R-:W-:Y:S02]  /*02f0*/  USHF.L.U32 UR7, UR6, 0xb, URZ ;  /* 0x0000000b06077899 */ /* 0x000fe4000800063f */
[----:B------:R-:W-:Y:S02]  /*0300*/  USHF.L.U32 UR6, UR6, 0x1, URZ ;  /* 0x0000000106067899 */ /* 0x000fe4000800063f */
[----:B-1----:R-:W-:Y:S02]  /*0310*/  ULEA UR9, UR9, UR4, 0x18 ;  /* 0x0000000409097291 */ /* 0x002fe4000f8ec03f */
[----:B------:R-:W-:-:S04]  /*0320*/  UIADD3 UR4, -UR5, 0x100000, URZ ;  /* 0x0010000005047890 */ /* 0x000fc8000fffe13f */
[----:B------:R-:W-:Y:S02]  /*0330*/  USHF.L.U32 UR5, UR4, 0xb, URZ ;  /* 0x0000000b04057899 */ /* 0x000fe4000800063f */
[----:B------:R-:W-:Y:S01]  /*0340*/  USHF.L.U32 UR4, UR4, 0x1, URZ ;  /* 0x0000000104047899 */ /* 0x000fe2000800063f */
[----:B------:R-:W1:Y:S11]  /*0350*/  FENCE.VIEW.ASYNC.S ;  /* 0x00000000000073c6 */ /* 0x000e760000000000 */
[----:B-1----:R1:W2:Y:S01]  /*0360*/  SYNCS.EXCH.64 URZ, [UR9], UR4 ;  /* 0x00000004093f75b2 */ /* 0x0022a20008000100 */
[----:B------:R1:W3:Y:S01]  /*0370*/  SYNCS.EXCH.64 URZ, [UR9+0x70], UR6 ;  /* 0x00007006093f75b2 */ /* 0x0002e20008000100 */
[----:B------:R1:W4:Y:S01]  /*0380*/  SYNCS.EXCH.64 URZ, [UR9+0x8], UR4 ;  /* 0x00000804093f75b2 */ /* 0x0003220008000100 */
[----:B------:R1:W0:Y:S01]  /*0390*/  SYNCS.EXCH.64 URZ, [UR9+0x78], UR6 ;  /* 0x00007806093f75b2 */ /* 0x0002220008000100 */
        /* <DEDUP_REMOVED lines=23> */
[----:B------:R1:W0:Y:S02]  /*0510*/  SYNCS.EXCH.64 URZ, [UR9+0xd8], UR6 ;  /* 0x0000d806093f75b2 */ /* 0x0002240008000100 */
[----:B-1234-:R-:W-:Y:S01]  /*0520*/  NOP ;  /* 0x0000000000007918 */ /* 0x01efe20000000000 */
.L_x_3:
[----:B------:R-:W-:Y:S05]  /*0530*/  BSYNC B0 ;  /* 0x0000000000007941 */ /* 0x000fea0003800000 */
.L_x_2:
[----:B------:R-:W1:Y:S01]  /*0540*/  SHFL.IDX PT, R0, R0, RZ, 0x1f ;  /* 0x00001fff00007589 */ /* 0x000e6200000e0000 */
[----:B0-----:R-:W0:Y:S01]  /*0550*/  LDC R2, c[0x0][0x65c] ;  /* 0x00019700ff027b82 */ /* 0x001e220000000800 */
[----:B------:R-:W-:Y:S01]  /*0560*/  ELECT P0, URZ, PT ;  /* 0x00000000003f782f */ /* 0x000fe20003800000 */
[----:B------:R-:W-:Y:S01]  /*0570*/  IMAD.MOV.U32 R3, RZ, RZ, RZ ;  /* 0x000000ffff037224 */ /* 0x000fe200078e00ff */
[----:B------:R-:W-:Y:S01]  /*0580*/  UMOV UR4, 0x20 ;  /* 0x0000002000047882 */ /* 0x000fe20000000000 */
[----:B------:R-:W-:Y:S01]  /*0590*/  NOP ;  /* 0x0000000000007918 */ /* 0x000fe20000000000 */
[----:B------:R-:W-:Y:S01]  /*05a0*/  NOP ;  /* 0x0000000000007918 */ /* 0x000fe20000000000 */
[----:B-1----:R-:W-:Y:S02]  /*05b0*/  ISETP.NE.OR P0, PT, R0, RZ, !P0 ;  /* 0x000000ff0000720c */ /* 0x002fe40004705670 */
[----:B0-----:R-:W-:Y:S01]  /*05c0*/  ISETP.NE.AND P2, PT, R2, 0x1, PT ;  /* 0x000000010200780c */ /* 0x001fe20003f45270 */
[----:B------:R-:W0:Y:S01]  /*05d0*/  S2R R0, SR_CTAID.Y ;  /* 0x0000000000007919 */ /* 0x000e220000002600 */
[----:B------:R-:W1:Y:S09]  /*05e0*/  S2R R2, SR_CTAID.X ;  /* 0x0000000000027919 */ /* 0x000e720000002500 */
[----:B------:R-:W-:Y:S01]  /*05f0*/  VOTEU.ALL UP0, P0 ;  /* 0x00000000003f7886 */ /* 0x000fe20000000000 */
[----:B------:R-:W-:Y:S01]  /*0600*/  VOTEU.ALL UP1, P0 ;  /* 0x00000000003f7886 */ /* 0x000fe20000020000 */
[----:B------:R-:W1:Y:S01]  /*0610*/  @P2 LDC R7, c[0x0][0x10] ;  /* 0x00000400ff072b82 */ /* 0x000e620000000800 */
[----:B------:R-:W-:-:S02]  /*0620*/  @P2 IMAD.MOV.U32 R5, RZ, RZ, RZ ;  /* 0x000000ffff052224 */ /* 0x000fc400078e00ff */
[----:B------:R-:W-:Y:S01]  /*0630*/  @P2 IMAD.MOV.U32 R11, RZ, RZ, RZ ;  /* 0x000000ffff0b2224 */ /* 0x000fe200078e00ff */
[----:B------:R-:W-:Y:S01]  /*0640*/  @!UP0 UMOV UR6, 0x400 ;  /* 0x0000040000068882 */ /* 0x000fe20000000000 */
[----:B------:R-:W-:-:S04]  /*0650*/  @!UP0 UIADD3 UR4, -UR4, 0x100000, URZ ;  /* 0x0010000004048890 */ /* 0x000fc8000fffe13f */
[----:B------:R-:W-:Y:S02]  /*0660*/  @!UP0 USHF.L.U32 UR5, UR4, 0xb, URZ ;  /* 0x0000000b04058899 */ /* 0x000fe4000800063f */
[----:B------:R-:W-:Y:S01]  /*0670*/  @!UP0 USHF.L.U32 UR4, UR4, 0x1, URZ ;  /* 0x0000000104048899 */ /* 0x000fe2000800063f */
[----:B------:R-:W2:Y:S08]  /*0680*/  @!P2 LDC R9, c[0x0][0xc] ;  /* 0x00000300ff09ab82 */ /* 0x000eb00000000800 */
[----:B------:R-:W3:Y:S01]  /*0690*/  @!UP0 S2UR UR7, SR_CgaCtaId ;  /* 0x00000000000789c3 */ /* 0x000ee20000008800 */
[----:B0-----:R-:W-:-:S04]  /*06a0*/  @P2 IMAD.MOV.U32 R4, RZ, RZ, R0 ;  /* 0x000000ffff042224 */ /* 0x001fc800078e0000 */
[----:B-1----:R-:W-:-:S04]  /*06b0*/  @P2 IMAD.WIDE.U32 R6, R2, R7, R4 ;  /* 0x0000000702062225 */ /* 0x002fc800078e0004 */
[----:B------:R-:W-:Y:S02]  /*06c0*/  @P2 IMAD.MOV.U32 R16, RZ, RZ, R6 ;  /* 0x000000ffff102224 */ /* 0x000fe400078e0006 */
[----:B------:R-:W-:Y:S02]  /*06d0*/  @P2 IMAD.IADD R17, R7, 0x1, R11 ;  /* 0x0000000107112824 */ /* 0x000fe400078e020b */
[----:B--2---:R-:W-:-:S04]  /*06e0*/  @!P2 IMAD.WIDE.U32 R4, R9, R0, R2 ;  /* 0x000000000904a225 */ /* 0x004fc800078e0002 */
[----:B------:R-:W-:Y:S02]  /*06f0*/  @!P2 IMAD.MOV.U32 R16, RZ, RZ, R4 ;  /* 0x000000ffff10a224 */ /* 0x000fe400078e0004 */
[----:B------:R-:W-:Y:S01]  /*0700*/  @!P2 IMAD.MOV.U32 R17, RZ, RZ, R5 ;  /* 0x000000ffff11a224 */ /* 0x000fe200078e0005 */
[----:B---3--:R-:W-:Y:S02]  /*0710*/  @!UP0 ULEA UR6, UR7, UR6, 0x18 ;  /* 0x0000000607068291 */ /* 0x008fe4000f8ec03f */
[----:B------:R0:W-:Y:S01]  /*0720*/  STL [R1+0x9c], R16 ;  /* 0x00009c1001007387 */ /* 0x0001e20000100800 */
[----:B------:R-:W-:-:S03]  /*0730*/  VOTEU.ALL UP0, P0 ;  /* 0x00000000003f7886 */ /* 0x000fc60000000000 */
[----:B------:R0:W-:Y:S04]  /*0740*/  STL [R1+0x98], R17 ;  /* 0x0000981101007387 */ /* 0x0001e80000100800 */
[----:B------:R-:W1:Y:S02]  /*0750*/  FENCE.VIEW.ASYNC.S ;  /* 0x00000000000073c6 */ /* 0x000e640000000000 */
[----:B-1----:R0:W1:Y:S01]  /*0760*/  @!UP0 SYNCS.EXCH.64 URZ, [UR6+0xf0], UR4 ;  /* 0x0000f004063f85b2 */ /* 0x0020620008000100 */
[----:B------:R0:W1:Y:S01]  /*0770*/  @!UP1 SYNCS.EXCH.64 URZ, [UR6+0xf8], UR4 ;  /* 0x0000f804063f95b2 */ /* 0x0000620008000100 */
[----:B------:R-:W-:Y:S01]  /*0780*/  NOP ;  /* 0x0000000000007918 */ /* 0x000fe20000000000 */
[----:B-1----:R-:W-:Y:S06]  /*0790*/  BAR.SYNC.DEFER_BLOCKING 0x0 ;  /* 0x0000000000007b1d */ /* 0x002fec0000010000 */
[----:B0-----:R-:W-:Y:S05]  /*07a0*/  @!P1 BRA `(.L_x_4) ;  /* 0x0000014000e89947 */ /* 0x001fea0003800000 */
[----:B------:R-:W-:-:S06]  /*07b0*/  UISETP.GT.U32.AND UP0, UPT, UR10, 0x1, UPT ;  /* 0x000000010a00788c */ /* 0x000fcc000bf04070 */
[----:B------:R-:W-:-:S13]  /*07c0*/  PLOP3.LUT P0, PT, PT, PT, UP0, 0x80, 0x0 ;  /* 0x000000000000781c */ /* 0x000fda0003f0f008 */
[----:B------:R-:W-:Y:S05]  /*07d0*/  @P0 EXIT ;  /* 0x000000000000094d */ /* 0x000fea0003800000 */
[----:B------:R-:W-:Y:S01]  /*07e0*/  ULDC.64 UR4, c[0x0][0x650] ;  /* 0x0001940000047ab9 */ /* 0x000fe20000000a00 */
[----:B------:R-:W-:Y:S02]  /*07f0*/  PRMT R6, RZ, 0x7610, R6 ;  /* 0x00007610ff067816 */ /* 0x000fe40000000006 */
[----:B------:R-:W-:Y:S01]  /*0800*/  ISETP.GE.U32.AND P0, PT, R16, UR4, PT ;  /* 0x0000000410007c0c */ /* 0x000fe2000bf06070 */
[----:B------:R-:W-:Y:S02]  /*0810*/  UMOV UR4, 0xffffffff ;  /* 0xffffffff00047882 */ /* 0x000fe40000000000 */
[----:B------:R-:W-:Y:S01]  /*0820*/  IMAD.U32 R4, RZ, RZ, UR4 ;  /* 0x00000004ff047e24 */ /* 0x000fe2000f8e00ff */
[----:B------:R-:W-:Y:S01]  /*0830*/  ISETP.GE.U32.AND.EX P0, PT, R17, UR5, PT, P0 ;  /* 0x0000000511007c0c */ /* 0x000fe2000bf06100 */
[----:B------:R-:W-:Y:S01]  /*0840*/  UMOV UR5, 0xffffffff ;  /* 0xffffffff00057882 */ /* 0x000fe20000000000 */
[----:B------:R-:W-:Y:S02]  /*0850*/  IMAD.U32 R19, RZ, RZ, UR4 ;  /* 0x00000004ff137e24 */ /* 0x000fe4000f8e00ff */
[----:B------:R0:W-:Y:S01]  /*0860*/  STL [R1+0x94], R4 ;  /* 0x0000940401007387 */ /* 0x0001e20000100800 */
[----:B------:R-:W-:-:S08]  /*0870*/  IMAD.U32 R18, RZ, RZ, UR5 ;  /* 0x00000005ff127e24 */ /* 0x000fd0000f8e00ff */
[----:B------:R-:W-:Y:S05]  /*0880*/  @P0 BRA `(.L_x_5) ;  /* 0x0000000400780947 */ /* 0x000fea0003800000 */
[----:B------:R-:W1:Y:S01]  /*0890*/  LDC.64 R12, c[0x0][0x628] ;  /* 0x00018a00ff0c7b82 */ /* 0x000e620000000a00 */
[----:B0-----:R-:W-:Y:S02]  /*08a0*/  IMAD.MOV.U32 R4, RZ, RZ, R16 ;  /* 0x000000ffff047224 */ /* 0x001fe400078e0010 */
[----:B------:R-:W-:-:S05]  /*08b0*/  IMAD.MOV.U32 R5, RZ, RZ, R17 ;  /* 0x000000ffff057224 */ /* 0x000fca00078e0011 */
[----:B------:R-:W0:Y:S08]  /*08c0*/  LDC R10, c[0x0][0x630] ;  /* 0x00018c00ff0a7b82 */ /* 0x000e300000000800 */
[----:B------:R-:W2:Y:S01]  /*08d0*/  LDC.64 R14, c[0x0][0x620] ;  /* 0x00018800ff0e7b82 */ /* 0x000ea20000000a00 */
[----:B-1----:R-:W-:-:S04]  /*08e0*/  ISETP.NE.U32.AND P0, PT, R12, RZ, PT ;  /* 0x000000ff0c00720c */ /* 0x002fc80003f05070 */
[----:B------:R-:W-:-:S13]  /*08f0*/  ISETP.NE.AND.EX P0, PT, R13, RZ, PT, P0 ;  /* 0x000000ff0d00720c */ /* 0x000fda0003f05300 */
[----:B0-2---:R-:W-:Y:S05]  /*0900*/  @!P0 BRA `(.L_x_6) ;  /* 0x0000000000288947 */ /* 0x005fea0003800000 */
[----:B------:R-:W0:Y:S02]  /*0910*/  LDC R9, c[0x0][0x634] ;  /* 0x00018d00ff097b82 */ /* 0x000e240000000800 */
[----:B0-----:R-:W-:-:S05]  /*0920*/  IADD3 R9, P0, R16, R9, RZ ;  /* 0x0000000910097210 */ /* 0x001fca0007f1e0ff */
[----:B------:R-:W-:-:S04]  /*0930*/  IMAD.X R11, RZ, RZ, R17, P0 ;  /* 0x000000ffff0b7224 */ /* 0x000fc800000e0611 */
[----:B------:R-:W-:-:S04]  /*0940*/  IMAD.WIDE.U32 R4, R11, R12, RZ ;  /* 0x0000000c0b047225 */ /* 0x000fc800078e00ff */
[----:B------:R-:W-:-:S04]  /*0950*/  IMAD.WIDE.U32 R6, P0, R9, R13, R4 ;  /* 0x0000000d09067225 */ /* 0x000fc80007800004 */
[----:B------:R-:W-:-:S04]  /*0960*/  IMAD.WIDE.U32 R4, R9, R12, RZ ;  /* 0x0000000c09047225 */ /* 0x000fc800078e00ff */
[----:B------:R-:W-:Y:S01]  /*0970*/  IMAD.X R9, RZ, RZ, RZ, P0 ;  /* 0x000000ffff097224 */ /* 0x000fe200000e06ff */
[----:B------:R-:W-:Y:S01]  /*0980*/  IADD3 RZ, P0, R5, R6, RZ ;  /* 0x0000000605ff7210 */ /* 0x000fe20007f1e0ff */
[----:B------:R-:W-:-:S04]  /*0990*/  IMAD.MOV.U32 R8, RZ, RZ, R7 ;  /* 0x000000ffff087224 */ /* 0x000fc800078e0007 */
[----:B------:R-:W-:-:S08]  /*09a0*/  IMAD.WIDE.U32.X R4, R11, R13, R8, P0 ;  /* 0x0000000d0b047225 */ /* 0x000fd000000e0408 */
.L_x_6:
[-CC-:B------:R-:W-:Y:S01]  /*09b0*/  SHF.R.U64 R24, R4, R10.reuse, R5.reuse ;  /* 0x0000000a04187219 */ /* 0x180fe20000001205 */
[----:B------:R-:W0:Y:S01]  /*09c0*/  LDC R8, c[0x0][0x618] ;  /* 0x00018600ff087b82 */ /* 0x000e220000000800 */
[----:B------:R-:W-:Y:S01]  /*09d0*/  SHF.R.U32.HI R4, RZ, R10, R5 ;  /* 0x0000000aff047219 */ /* 0x000fe20000011605 */
[----:B------:R-:W-:Y:S01]  /*09e0*/  ULDC UR4, c[0x0][0x150] ;  /* 0x0000540000047ab9 */ /* 0x000fe20000000800 */
[----:B------:R-:W-:Y:S01]  /*09f0*/  IADD3 R9, P0, RZ, -R24, RZ ;  /* 0x80000018ff097210 */ /* 0x000fe20007f1e0ff */
[----:B------:R-:W-:Y:S01]  /*0a00*/  IMAD.MOV.U32 R5, RZ, RZ, R17 ;  /* 0x000000ffff057224 */ /* 0x000fe200078e0011 */
[----:B------:R-:W-:-:S03]  /*0a10*/  I2FP.F32.U32 R3, R2 ;  /* 0x0000000200037245 */ /* 0x000fc60000201000 */
[----:B------:R-:W1:Y:S01]  /*0a20*/  LDC.64 R18, c[0x0][0x640] ;  /* 0x00019000ff127b82 */ /* 0x000e620000000a00 */
[----:B------:R-:W-:Y:S02]  /*0a30*/  IMAD.X R11, RZ, RZ, ~R4, P0 ;  /* 0x000000ffff0b7224 */ /* 0x000fe400000e0e04 */
[----:B------:R-:W-:Y:S01]  /*0a40*/  FMUL R3, R3, UR4 ;  /* 0x0000000403037c20 */ /* 0x000fe20008400000 */
[----:B------:R-:W-:Y:S01]  /*0a50*/  IMAD.MOV.U32 R4, RZ, RZ, R16 ;  /* 0x000000ffff047224 */ /* 0x000fe200078e0010 */
[----:B------:R-:W-:Y:S01]  /*0a60*/  ULDC UR4, c[0x0][0x154] ;  /* 0x0000550000047ab9 */ /* 0x000fe20000000800 */
[-C--:B------:R-:W-:Y:S02]  /*0a70*/  IMAD R6, R11, R14.reuse, RZ ;  /* 0x0000000e0b067224 */ /* 0x080fe400078e02ff */
[C---:B------:R-:W-:Y:S01]  /*0a80*/  IMAD.WIDE.U32 R4, R9.reuse, R14, R4 ;  /* 0x0000000e09047225 */ /* 0x040fe200078e0004 */
[----:B------:R-:W2:Y:S01]  /*0a90*/  LDC R10, c[0x0][0x608] ;  /* 0x00018200ff0a7b82 */ /* 0x000ea20000000800 */
[----:B------:R-:W3:Y:S02]  /*0aa0*/  F2I.U32.TRUNC.NTZ R3, R3 ;  /* 0x0000000300037305 */ /* 0x000ee4000020f000 */
[----:B------:R-:W-:-:S04]  /*0ab0*/  IMAD R9, R9, R15, R6 ;  /* 0x0000000f09097224 */ /* 0x000fc800078e0206 */
[----:B------:R-:W-:Y:S01]  /*0ac0*/  IMAD.IADD R5, R5, 0x1, R9 ;  /* 0x0000000105057824 */ /* 0x000fe200078e0209 */
[----:B------:R-:W4:Y:S01]  /*0ad0*/  LDC R7, c[0x0][0x144] ;  /* 0x00005100ff077b82 */ /* 0x000f220000000800 */
[----:B------:R-:W-:-:S03]  /*0ae0*/  IMAD.MOV.U32 R9, RZ, RZ, 0x1 ;  /* 0x00000001ff097424 */ /* 0x000fc600078e00ff */
[----:B0-----:R-:W-:Y:S02]  /*0af0*/  SHF.R.U64 R12, R4, R8, R5 ;  /* 0x00000008040c7219 */ /* 0x001fe40000001205 */
[----:B------:R-:W-:Y:S02]  /*0b00*/  I2FP.F32.U32 R4, R0 ;  /* 0x0000000000047245 */ /* 0x000fe40000201000 */
[----:B------:R-:W0:Y:S01]  /*0b10*/  LDC R14, c[0x0][0x658] ;  /* 0x00019600ff0e7b82 */ /* 0x000e220000000800 */
[----:B-1----:R-:W-:Y:S01]  /*0b20*/  ISETP.NE.U32.AND P0, PT, R18, RZ, PT ;  /* 0x000000ff1200720c */ /* 0x002fe20003f05070 */
[----:B---3--:R-:W-:Y:S02]  /*0b30*/  IMAD.MOV R6, RZ, RZ, -R3 ;  /* 0x000000ffff067224 */ /* 0x008fe400078e0a03 */
[----:B------:R-:W-:Y:S01]  /*0b40*/  FMUL R4, R4, UR4 ;  /* 0x0000000404047c20 */ /* 0x000fe20008400000 */
[----:B------:R-:W-:Y:S01]  /*0b50*/  SHF.R.U32.HI R3, RZ, R8, R5 ;  /* 0x00000008ff037219 */ /* 0x000fe20000011605 */
[----:B------:R-:W-:Y:S01]  /*0b60*/  IMAD.MOV.U32 R5, RZ, RZ, -0x1 ;  /* 0xffffffffff057424 */ /* 0x000fe200078e00ff */
[----:B------:R-:W-:Y:S01]  /*0b70*/  ISETP.NE.AND.EX P0, PT, R19, RZ, PT, P0 ;  /* 0x000000ff1300720c */ /* 0x000fe20003f05300 */
[----:B------:R1:W3:Y:S01]  /*0b80*/  F2I.U32.TRUNC.NTZ R11, R4 ;  /* 0x00000004000b7305 */ /* 0x0002e2000020f000 */
[----:B------:R-:W1:Y:S01]  /*0b90*/  LDC R13, c[0x0][0x148] ;  /* 0x00005200ff0d7b82 */ /* 0x000e620000000800 */
[----:B--2---:R-:W-:-:S02]  /*0ba0*/  SHF.R.U64 R23, R12, R10, R3 ;  /* 0x0000000a0c177219 */ /* 0x004fc40000001203 */
[----:B------:R-:W-:-:S05]  /*0bb0*/  SHF.R.U32.HI R3, RZ, R10, R3 ;  /* 0x0000000aff037219 */ /* 0x000fca0000011603 */
[----:B------:R-:W2:Y:S01]  /*0bc0*/  LDC R17, c[0x0][0x600] ;  /* 0x00018000ff117b82 */ /* 0x000ea20000000800 */
[----:B----4-:R-:W-:-:S07]  /*0bd0*/  IMAD R8, R7, R6, R2 ;  /* 0x0000000607087224 */ /* 0x010fce00078e0202 */
[----:B------:R-:W4:Y:S01]  /*0be0*/  LDC R16, c[0x0][0x648] ;  /* 0x00019200ff107b82 */ /* 0x000f220000000800 */
[-C--:B0-----:R-:W-:Y:S02]  /*0bf0*/  SHF.L.U32 R2, R5, R14.reuse, RZ ;  /* 0x0000000e05027219 */ /* 0x081fe400000006ff */
[--C-:B------:R-:W-:Y:S02]  /*0c00*/  SHF.R.U64 R22, R23, R14, R3.reuse ;  /* 0x0000000e17167219 */ /* 0x100fe40000001203 */
[----:B------:R-:W-:Y:S02]  /*0c10*/  LOP3.LUT R10, RZ, R2, RZ, 0x33, !PT ;  /* 0x00000002ff0a7212 */ /* 0x000fe400078e33ff */
[-C--:B------:R-:W-:Y:S01]  /*0c20*/  SHF.R.U32.HI R3, RZ, R14.reuse, R3 ;  /* 0x0000000eff037219 */ /* 0x080fe20000011603 */
[----:B------:R-:W0:Y:S01]  /*0c30*/  LDC R21, c[0x0][0x638] ;  /* 0x00018e00ff157b82 */ /* 0x000e220000000800 */
[----:B------:R-:W-:Y:S01]  /*0c40*/  SHF.L.U32 R9, R9, R14, RZ ;  /* 0x0000000e09097219 */ /* 0x000fe200000006ff */
[----:B------:R-:W-:-:S06]  /*0c50*/  IMAD.MOV.U32 R2, RZ, RZ, R22 ;  /* 0x000000ffff027224 */ /* 0x000fcc00078e0016 */
[----:B------:R-:W0:Y:S01]  /*0c60*/  LDC R20, c[0x0][0x610] ;  /* 0x00018400ff147b82 */ /* 0x000e220000000800 */
[----:B-1-3--:R-:W-:Y:S05]  /*0c70*/  @!P0 BRA `(.L_x_7) ;  /* 0x0000000000288947 */ /* 0x00afea0003800000 */
[----:B------:R-:W1:Y:S02]  /*0c80*/  LDC R7, c[0x0][0x64c] ;  /* 0x00019300ff077b82 */ /* 0x000e640000000800 */
[----:B-1----:R-:W-:-:S05]  /*0c90*/  IADD3 R7, P0, R22, R7, RZ ;  /* 0x0000000716077210 */ /* 0x002fca0007f1e0ff */
        /* <DEDUP_REMOVED lines=8> */
.L_x_7:
[----:B----4-:R-:W-:Y:S01]  /*0d20*/  SHF.R.U64 R2, R2, R16, R3 ;  /* 0x0000001002027219 */ /* 0x010fe20000001203 */
[----:B--2---:R-:W-:Y:S01]  /*0d30*/  VIADD R3, R17, 0xffffffff ;  /* 0xffffffff11037836 */ /* 0x004fe20000000000 */
[----:B------:R-:W-:Y:S01]  /*0d40*/  LOP3.LUT R10, R23, R10, RZ, 0xc0, !PT ;  /* 0x0000000a170a7212 */ /* 0x000fe200078ec0ff */
[----:B------:R-:W-:Y:S01]  /*0d50*/  IMAD.MOV R11, RZ, RZ, -R11 ;  /* 0x000000ffff0b7224 */ /* 0x000fe200078e0a0b */
[----:B------:R-:W-:Y:S01]  /*0d60*/  R2UR UR6, R24 ;  /* 0x00000000180672ca */ /* 0x000fe200000e0000 */
[----:B------:R-:W-:Y:S01]  /*0d70*/  IMAD.MOV R4, RZ, RZ, -R2 ;  /* 0x000000ffff047224 */ /* 0x000fe200078e0a02 */
[----:B------:R-:W-:Y:S01]  /*0d80*/  LOP3.LUT R3, R12, R3, RZ, 0xc0, !PT ;  /* 0x000000030c037212 */ /* 0x000fe200078ec0ff */
[----:B------:R-:W-:Y:S02]  /*0d90*/  @P2 IMAD R8, R13, R11, R0 ;  /* 0x0000000b0d082224 */ /* 0x000fe400078e0200 */
[----:B------:R-:W-:Y:S02]  /*0da0*/  IMAD R9, R9, R2, R10 ;  /* 0x0000000209097224 */ /* 0x000fe400078e020a */
[----:B0-----:R-:W-:-:S02]  /*0db0*/  IMAD R0, R4, R21, R22 ;  /* 0x0000001504007224 */ /* 0x001fc400078e0216 */
[----:B------:R-:W-:Y:S02]  /*0dc0*/  IMAD R8, R9, R20, R8 ;  /* 0x0000001409087224 */ /* 0x000fe400078e0208 */
[----:B------:R-:W-:Y:S02]  /*0dd0*/  IMAD R3, R0, R17, R3 ;  /* 0x0000001100037224 */ /* 0x000fe400078e0203 */
[----:B------:R-:W-:-:S03]  /*0de0*/  IMAD.MOV.U32 R6, RZ, RZ, 0x1 ;  /* 0x00000001ff067424 */ /* 0x000fc600078e00ff */
[----:B------:R-:W-:Y:S02]  /*0df0*/  SEL R0, R3, R8, !P2 ;  /* 0x0000000803007207 */ /* 0x000fe40005000000 */
[----:B------:R-:W-:Y:S02]  /*0e00*/  SEL R8, R8, R3, !P2 ;  /* 0x0000000308087207 */ /* 0x000fe40005000000 */
[----:B------:R-:W-:Y:S01]  /*0e10*/  R2UR UR5, R0 ;  /* 0x00000000000572ca */ /* 0x000fe200000e0000 */
[----:B------:R-:W-:Y:S01]  /*0e20*/  IMAD.U32 R0, RZ, RZ, UR6 ;  /* 0x00000006ff007e24 */ /* 0x000fe2000f8e00ff */
[----:B------:R-:W-:-:S04]  /*0e30*/  R2UR UR4, R8 ;  /* 0x00000000080472ca */ /* 0x000fc800000e0000 */
[----:B------:R1:W-:Y:S07]  /*0e40*/  STL [R1+0x94], R0 ;  /* 0x0000940001007387 */ /* 0x0003ee0000100800 */
[----:B------:R-:W-:Y:S02]  /*0e50*/  IMAD.U32 R18, RZ, RZ, UR5 ;  /* 0x00000005ff127e24 */ /* 0x000fe4000f8e00ff */
[----:B------:R-:W-:-:S07]  /*0e60*/  IMAD.U32 R19, RZ, RZ, UR4 ;  /* 0x00000004ff137e24 */ /* 0x000fce000f8e00ff */
.L_x_5:
[----:B------:R-:W-:-:S08]  /*0e70*/  NOP ;  /* 0x0000000000007918 */ /* 0x000fd00000000000 */
[----:B------:R-:W2:Y:S02]  /*0e80*/  USETMAXREG.TRY_ALLOC.CTAPOOL UP0, 0xf0 ;  /* 0x000000f0000079c8 */ /* 0x000ea40008000600 */
[----:B--2---:R-:W-:-:S13]  /*0e90*/  PLOP3.LUT P0, PT, PT, PT, UP0, 0x80, 0x0 ;  /* 0x000000000000781c */ /* 0x004fda0003f0f008 */
[----:B------:R-:W-:Y:S05]  /*0ea0*/  @!P0 BRA `(.L_x_5) ;  /* 0xfffffffc00f08947 */ /* 0x000fea000383ffff */
[----:B------:R-:W-:Y:S02]  /*0eb0*/  ULDC.64 UR4, c[0x0][0x598] ;  /* 0x0001660000047ab9 */ /* 0x000fe40000000a00 */
[----:B------:R-:W-:-:S04]  /*0ec0*/  ISETP.NE.U32.AND P0, PT, RZ, UR4, PT ;  /* 0x00000004ff007c0c */ /* 0x000fc8000bf05070 */
[----:B------:R-:W-:-:S13]  /*0ed0*/  ISETP.NE.AND.EX P0, PT, RZ, UR5, PT, P0 ;  /* 0x00000005ff007c0c */ /* 0x000fda000bf05300 */
[----:B------:R-:W-:Y:S05]  /*0ee0*/  @!P0 BRA `(.L_x_8) ;  /* 0x0000000000248947 */ /* 0x000fea0003800000 */
[----:B------:R-:W2:Y:S01]  /*0ef0*/  LDC.64 R2, c[0x0][0x598] ;  /* 0x00016600ff027b82 */ /* 0x000ea20000000a00 */
[----:B------:R-:W-:Y:S02]  /*0f00*/  ULDC.64 UR4, c[0x0][0x208] ;  /* 0x0000820000047ab9 */ /* 0x000fe40000000a00 */
[----:B--2---:R-:W2:Y:S02]  /*0f10*/  LDG.E.64 R2, desc[UR4][R2.64] ;  /* 0x0000000402027981 */ /* 0x004ea4000c1e1b00 */
[----:B--2---:R-:W-:-:S04]  /*0f20*/  ISETP.NE.U32.AND P0, PT, R2, RZ, PT ;  /* 0x000000ff0200720c */ /* 0x004fc80003f05070 */
[----:B------:R-:W-:-:S13]  /*0f30*/  ISETP.NE.AND.EX P0, PT, R3, RZ, PT, P0 ;  /* 0x000000ff0300720c */ /* 0x000fda0003f05300 */
[----:B------:R-:W-:Y:S05]  /*0f40*/  @!P0 BRA `(.L_x_8) ;  /* 0x00000000000c8947 */ /* 0x000fea0003800000 */
[----:B------:R-:W-:Y:S02]  /*0f50*/  ULDC.64 UR4, c[0x0][0x208] ;  /* 0x0000820000047ab9 */ /* 0x000fe40000000a00 */
[----:B------:R2:W5:Y:S01]  /*0f60*/  LD.E R2, desc[UR4][R2.64] ;  /* 0x0000000402027980 */ /* 0x000562000c101900 */
[----:B------:R-:W-:Y:S05]  /*0f70*/  BRA `(.L_x_9) ;  /* 0x0000000000287947 */ /* 0x000fea0003800000 */
.L_x_8:
[----:B------:R-:W-:Y:S02]  /*0f80*/  ULDC.64 UR4, c[0x0][0x588] ;  /* 0x0001620000047ab9 */ /* 0x000fe40000000a00 */
[----:B------:R-:W-:-:S04]  /*0f90*/  ISETP.NE.U32.AND P0, PT, RZ, UR4, PT ;  /* 0x00000004ff007c0c */ /* 0x000fc8000bf05070 */
[----:B------:R-:W-:-:S13]  /*0fa0*/  ISETP.NE.AND.EX P0, PT, RZ, UR5, PT, P0 ;  /* 0x00000005ff007c0c */ /* 0x000fda000bf05300 */
[----:B------:R-:W-:Y:S05]  /*0fb0*/  @!P0 BRA `(.L_x_10) ;  /* 0x0000000000108947 */ /* 0x000fea0003800000 */
[----:B------:R-:W2:Y:S01]  /*0fc0*/  LDC.64 R2, c[0x0][0x588] ;  /* 0x00016200ff027b82 */ /* 0x000ea20000000a00 */
[----:B------:R-:W-:Y:S02]  /*0fd0*/  ULDC.64 UR4, c[0x0][0x208] ;  /* 0x0000820000047ab9 */ /* 0x000fe40000000a00 */
[----:B--2---:R3:W5:Y:S01]  /*0fe0*/  LDG.E R2, desc[UR4][R2.64] ;  /* 0x0000000402027981 */ /* 0x004762000c1e1900 */
[----:B------:R-:W-:Y:S05]  /*0ff0*/  BRA `(.L_x_9) ;  /* 0x0000000000087947 */ /* 0x000fea0003800000 */
.L_x_10:
[----:B------:R-:W-:Y:S02]  /*1000*/  ULDC UR4, c[0x0][0x580] ;  /* 0x0001600000047ab9 */ /* 0x000fe40000000800 */
[----:B------:R-:W-:-:S07]  /*1010*/  IMAD.U32 R2, RZ, RZ, UR4 ;  /* 0x00000004ff027e24 */ /* 0x000fce000f8e00ff */
.L_x_9:
[----:B------:R-:W-:Y:S02]  /*1020*/  ULDC.64 UR4, c[0x0][0x5a0] ;  /* 0x0001680000047ab9 */ /* 0x000fe40000000a00 */
[----:B------:R-:W-:-:S04]  /*1030*/  ISETP.NE.U32.AND P0, PT, RZ, UR4, PT ;  /* 0x00000004ff007c0c */ /* 0x000fc8000bf05070 */
[----:B------:R-:W-:-:S13]  /*1040*/  ISETP.NE.AND.EX P0, PT, RZ, UR5, PT, P0 ;  /* 0x00000005ff007c0c */ /* 0x000fda000bf05300 */
[----:B------:R-:W-:Y:S05]  /*1050*/  @!P0 BRA `(.L_x_11) ;  /* 0x0000000000248947 */ /* 0x000fea0003800000 */
[----:B0-----:R-:W0:Y:S01]  /*1060*/  LDC.64 R4, c[0x0][0x5a0] ;  /* 0x00016800ff047b82 */ /* 0x001e220000000a00 */
[----:B------:R-:W-:Y:S02]  /*1070*/  ULDC.64 UR4, c[0x0][0x208] ;  /* 0x0000820000047ab9 */ /* 0x000fe40000000a00 */
[----:B0-----:R-:W4:Y:S02]  /*1080*/  LDG.E.64 R4, desc[UR4][R4.64] ;  /* 0x0000000404047981 */ /* 0x001f24000c1e1b00 */
[----:B----4-:R-:W-:-:S04]  /*1090*/  ISETP.NE.U32.AND P0, PT, R4, RZ, PT ;  /* 0x000000ff0400720c */ /* 0x010fc80003f05070 */
[----:B------:R-:W-:-:S13]  /*10a0*/  ISETP.NE.AND.EX P0, PT, R5, RZ, PT, P0 ;  /* 0x000000ff0500720c */ /* 0x000fda0003f05300 */
[----:B------:R-:W-:Y:S05]  /*10b0*/  @!P0 BRA `(.L_x_11) ;  /* 0x00000000000c8947 */ /* 0x000fea0003800000 */
[----:B------:R-:W-:Y:S02]  /*10c0*/  ULDC.64 UR4, c[0x0][0x208] ;  /* 0x0000820000047ab9 */ /* 0x000fe40000000a00 */
[----:B------:R0:W5:Y:S01]  /*10d0*/  LD.E R16, desc[UR4][R4.64] ;  /* 0x0000000404107980 */ /* 0x000162000c101900 */
[----:B------:R-:W-:Y:S05]  /*10e0*/  BRA `(.L_x_12) ;  /* 0x0000000000287947 */ /* 0x000fea0003800000 */
.L_x_11:
[----:B------:R-:W-:Y:S02]  /*10f0*/  ULDC.64 UR4, c[0x0][0x590] ;  /* 0x0001640000047ab9 */ /* 0x000fe40000000a00 */
[----:B------:R-:W-:-:S04]  /*1100*/  ISETP.NE.U32.AND P0, PT, RZ, UR4, PT ;  /* 0x00000004ff007c0c */ /* 0x000fc8000bf05070 */
[----:B------:R-:W-:-:S13]  /*1110*/  ISETP.NE.AND.EX P0, PT, RZ, UR5, PT, P0 ;  /* 0x00000005ff007c0c */ /* 0x000fda000bf05300 */
[----:B------:R-:W-:Y:S05]  /*1120*/  @!P0 BRA `(.L_x_13) ;  /* 0x0000000000108947 */ /* 0x000fea0003800000 */
[----:B------:R-:W4:Y:S01]  /*1130*/  LDC.64 R16, c[0x0][0x590] ;  /* 0x00016400ff107b82 */ /* 0x000f220000000a00 */
[----:B------:R-:W-:Y:S02]  /*1140*/  ULDC.64 UR4, c[0x0][0x208] ;  /* 0x0000820000047ab9 */ /* 0x000fe40000000a00 */
[----:B----4-:R4:W5:Y:S01]  /*1150*/  LDG.E R16, desc[UR4][R16.64] ;  /* 0x0000000410107981 */ /* 0x010962000c1e1900 */
[----:B------:R-:W-:Y:S05]  /*1160*/  BRA `(.L_x_12) ;  /* 0x0000000000087947 */ /* 0x000fea0003800000 */
.L_x_13:
[----:B------:R-:W-:Y:S02]  /*1170*/  ULDC UR4, c[0x0][0x584] ;  /* 0x0001610000047ab9 */ /* 0x000fe40000000800 */
[----:B------:R-:W-:-:S07]  /*1180*/  IMAD.U32 R16, RZ, RZ, UR4 ;  /* 0x00000004ff107e24 */ /* 0x000fce000f8e00ff */
.L_x_12:
[----:B------:R-:W-:-:S13]  /*1190*/  LOP3.LUT P0, RZ, R6, 0xff, RZ, 0xc0, !PT ;  /* 0x000000ff06ff7812 */ /* 0x000fda000780c0ff */
[----:B------:R-:W-:Y:S05]  /*11a0*/  @!P0 EXIT ;  /* 0x000000000000894d */ /* 0x000fea0003800000 */
[----:B------:R-:W-:Y:S02]  /*11b0*/  ULDC UR4, c[0x0][0x28c] ;  /* 0x0000a30000047ab9 */ /* 0x000fe40000000800 */
[----:B------:R-:W-:-:S04]  /*11c0*/  UIADD3 UR4, UR4, 0xf, URZ ;  /* 0x0000000f04047890 */ /* 0x000fc8000fffe03f */
[----:B------:R-:W-:-:S04]  /*11d0*/  USHF.R.S32.HI UR5, URZ, 0x1f, UR4 ;  /* 0x0000001f3f057899 */ /* 0x000fc80008011404 */
[----:B------:R-:W-:-:S03]  /*11e0*/  ULEA.HI UR5, UR5, UR4, URZ, 0x4 ;  /* 0x0000000405057291 */ /* 0x000fc6000f8f203f */
[----:B------:R-:W-:Y:S01]  /*11f0*/  UMOV UR4, URZ ;  /* 0x0000003f00047c82 */ /* 0x000fe20008000000 */
[----:B------:R-:W-:Y:S01]  /*1200*/  USHF.R.S32.HI UR6, URZ, 0x4, UR5 ;  /* 0x000000043f067899 */ /* 0x000fe20008011405 */
[----:B--23--:R-:W-:Y:S02]  /*1210*/  IMAD.U32 R3, RZ, RZ, UR4 ;  /* 0x00000004ff037e24 */ /* 0x00cfe4000f8e00ff */
[----:B------:R-:W-:Y:S02]  /*1220*/  UMOV UR5, URZ ;  /* 0x0000003f00057c82 */ /* 0x000fe40008000000 */
[----:B-1----:R-:W-:Y:S02]  /*1230*/  IMAD.U32 R0, RZ, RZ, UR5 ;  /* 0x00000005ff007e24 */ /* 0x002fe4000f8e00ff */
[----:B0-----:R-:W-:-:S05]  /*1240*/  IMAD.U32 R4, RZ, RZ, UR6 ;  /* 0x00000006ff047e24 */ /* 0x001fca000f8e00ff */
[----:B------:R0:W-:Y:S04]  /*1250*/  STL [R1+0xac], R4 ;  /* 0x0000ac0401007387 */ /* 0x0001e80000100800 */
[----:B------:R0:W-:Y:S04]  /*1260*/  STL [R1+0xa8], R0 ;  /* 0x0000a80001007387 */ /* 0x0001e80000100800 */
[----:B------:R0:W-:Y:S02]  /*1270*/  STL [R1+0xa4], R3 ;  /* 0x0000a40301007387 */ /* 0x0001e40000100800 */
.L_x_509:
[----:B0-----:R-:W0:Y:S01]  /*1280*/  S2R R0, SR_TID.X ;  /* 0x0000000000007919 */ /* 0x001e220000002100 */
[----:B-1----:R-:W1:Y:S01]  /*1290*/  S2UR UR7, SR_CgaCtaId ;  /* 0x00000000000779c3 */ /* 0x002e620000008800 */
[----:B------:R-:W-:Y:S02]  /*12a0*/  UMOV UR6, 0x400 ;  /* 0x0000040000067882 */ /* 0x000fe40000000000 */
[----:B-1----:R-:W-:-:S06]  /*12b0*/  ULEA UR8, UR7, UR6, 0x18 ;  /* 0x0000000607087291 */ /* 0x002fcc000f8ec03f */
[----:B----45:R-:W-:Y:S01]  /*12c0*/  IMAD.U32 R17, RZ, RZ, UR8 ;  /* 0x00000008ff117e24 */ /* 0x030fe2000f8e00ff */
[----:B0-----:R-:W-:-:S04]  /*12d0*/  LOP3.LUT R0, R0, 0x80, RZ, 0xc0, !PT ;  /* 0x0000008000007812 */ /* 0x001fc800078ec0ff */
[----:B------:R-:W-:-:S06]  /*12e0*/  SHF.R.U32.HI R0, RZ, 0x7, R0 ;  /* 0x00000007ff007819 */ /* 0x000fcc0000011600 */
[----:B------:R-:W0:Y:S02]  /*12f0*/  SHFL.IDX PT, R0, R0, RZ, 0x1f ;  /* 0x00001fff00007589 */ /* 0x000e2400000e0000 */
[----:B0-----:R-:W-:-:S13]  /*1300*/  R2UR UR4, R0 ;  /* 0x00000000000472ca */ /* 0x001fda00000e0000 */
[----:B------:R-:W-:-:S04]  /*1310*/  ULEA.HI UR5, UR4, UR4, URZ, 0x1 ;  /* 0x0000000404057291 */ /* 0x000fc8000f8f083f */
[----:B------:R-:W-:-:S04]  /*1320*/  ULOP3.LUT UR5, UR5, 0x1ffffe, URZ, 0xc0, !UPT ;  /* 0x001ffffe05057892 */ /* 0x000fc8000f8ec03f */
[----:B------:R-:W-:-:S03]  /*1330*/  UIADD3 UR5, UR4, -UR5, URZ ;  /* 0x8000000504057290 */ /* 0x000fc6000fffe03f */
[----:B------:R-:W-:Y:S01]  /*1340*/  ULDC UR4, c[0x0][0x28c] ;  /* 0x0000a30000047ab9 */ /* 0x000fe20000000800 */
[----:B------:R-:W-:Y:S01]  /*1350*/  ULEA UR5, UR5, UR8, 0xb ;  /* 0x0000000805057291 */ /* 0x000fe2000f8e583f */
[----:B------:R-:W-:-:S03]  /*1360*/  ISETP.LT.AND P0, PT, RZ, UR4, PT ;  /* 0x00000004ff007c0c */ /* 0x000fc6000bf01270 */
[----:B------:R-:W-:-:S04]  /*1370*/  UIADD3 UR5, UR5, 0x200, URZ ;  /* 0x0000020005057890 */ /* 0x000fc8000fffe03f */
[----:B------:R-:W-:-:S04]  /*1380*/  USHF.R.U32.HI UR5, URZ, 0x4, UR5 ;  /* 0x000000043f057899 */ /* 0x000fc80008011605 */
[----:B------:R-:W-:Y:S02]  /*1390*/  ULOP3.LUT UR36, UR5, 0x3fff, URZ, 0xc0, !UPT ;  /* 0x00003fff05247892 */ /* 0x000fe4000f8ec03f */
[----:B---3--:R-:W-:Y:S10]  /*13a0*/  @P0 BRA `(.L_x_14) ;  /* 0x0000000000400947 */ /* 0x008ff40003800000 */
[----:B------:R-:W-:Y:S01]  /*13b0*/  MOV R0, 0x0 ;  /* 0x0000000000007802 */ /* 0x000fe20000000f00 */
[----:B------:R-:W-:Y:S01]  /*13c0*/  ULDC.64 UR4, c[0x4][0x68] ;  /* 0x01001a0000047ab9 */ /* 0x000fe20000000a00 */
[----:B------:R-:W-:Y:S01]  /*13d0*/  ULDC.64 UR6, c[0x4][0x8] ;  /* 0x0100020000067ab9 */ /* 0x000fe20000000a00 */
[----:B------:R-:W-:Y:S01]  /*13e0*/  IMAD.U32 R4, RZ, RZ, UR4 ;  /* 0x00000004ff047e24 */ /* 0x000fe2000f8e00ff */
[----:B------:R0:W1:Y:S01]  /*13f0*/  LDC.64 R14, c[0x4][R0] ;  /* 0x01000000000e7b82 */ /* 0x0000620000000a00 */
[----:B------:R-:W-:Y:S01]  /*1400*/  IMAD.U32 R5, RZ, RZ, UR5 ;  /* 0x00000005ff057e24 */ /* 0x000fe2000f8e00ff */
[----:B------:R-:W-:Y:S01]  /*1410*/  ULDC.64 UR4, c[0x4][0x70] ;  /* 0x01001c0000047ab9 */ /* 0x000fe20000000a00 */
[----:B------:R-:W-:Y:S02]  /*1420*/  IMAD.U32 R10, RZ, RZ, UR6 ;  /* 0x00000006ff0a7e24 */ /* 0x000fe4000f8e00ff */
[----:B------:R-:W-:Y:S02]  /*1430*/  IMAD.U32 R6, RZ, RZ, UR4 ;  /* 0x00000004ff067e24 */ /* 0x000fe4000f8e00ff */
[----:B------:R-:W-:-:S02]  /*1440*/  IMAD.U32 R7, RZ, RZ, UR5 ;  /* 0x00000005ff077e24 */ /* 0x000fc4000f8e00ff */
[----:B------:R-:W-:Y:S02]  /*1450*/  IMAD.U32 R11, RZ, RZ, UR7 ;  /* 0x00000007ff0b7e24 */ /* 0x000fe4000f8e00ff */
[----:B------:R-:W-:Y:S02]  /*1460*/  IMAD.MOV.U32 R8, RZ, RZ, 0x1e1 ;  /* 0x000001e1ff087424 */ /* 0x000fe400078e00ff */
[----:B------:R-:W-:Y:S02]  /*1470*/  IMAD.MOV.U32 R12, RZ, RZ, 0x1 ;  /* 0x00000001ff0c7424 */ /* 0x000fe400078e00ff */
[----:B0-----:R-:W-:-:S07]  /*1480*/  IMAD.MOV.U32 R13, RZ, RZ, RZ ;  /* 0x000000ffff0d7224 */ /* 0x001fce00078e00ff */
[----:B------:R-:W-:-:S07]  /*1490*/  LEPC R20, `(.L_x_14) ;  /* 0x000000001014794e */ /* 0x000fce0000000000 */
[----:B-1---5:R-:W-:Y:S05]  /*14a0*/  CALL.ABS.NOINC R14 ;  /* 0x000000000e007343 */ /* 0x022fea0003c00000 */
.L_x_14:
[----:B------:R-:W2:Y:S02]  /*14b0*/  LDL R20, [R1+0x90] ;  /* 0x0000900001147983 */ /* 0x000ea40000100800 */
[----:B--2---:R-:W-:-:S13]  /*14c0*/  R2UR UR4, R20 ;  /* 0x00000000140472ca */ /* 0x004fda00000e0000 */
[----:B------:R-:W-:-:S06]  /*14d0*/  ULOP3.LUT UR4, UR4, 0x1, URZ, 0xfc, !UPT ;  /* 0x0000000104047892 */ /* 0x000fcc000f8efc3f */
[----:B------:R-:W-:-:S05]  /*14e0*/  IMAD.U32 R0, RZ, RZ, UR4 ;  /* 0x00000004ff007e24 */ /* 0x000fca000f8e00ff */
[----:B------:R-:W-:-:S13]  /*14f0*/  ISETP.NE.AND P0, PT, R0, 0x3, PT ;  /* 0x000000030000780c */ /* 0x000fda0003f05270 */
[----:B------:R-:W-:Y:S05]  /*1500*/  @!P0 BRA `(.L_x_15) ;  /* 0x0000000000048947 */ /* 0x000fea0003800000 */
[----:B------:R-:W-:Y:S01]  /*1510*/  BPT.TRAP 0x1 ;  /* 0x000000040000795c */ /* 0x000fe20000300000 */
.L_x_15:
[----:B------:R-:W2:Y:S04]  /*1520*/  LDL R3, [R1+0xa4] ;  /* 0x0000a40001037983 */ /* 0x000ea80000100800 */
[----:B------:R-:W3:Y:S01]  /*1530*/  LDL R0, [R1+0xa8] ;  /* 0x0000a80001007983 */ /* 0x000ee20000100800 */
[----:B------:R-:W-:Y:S02]  /*1540*/  R2UR UR4, R17 ;  /* 0x00000000110472ca */ /* 0x000fe400000e0000 */
[----:B--2---:R-:W-:Y:S02]  /*1550*/  R2UR UR6, R3 ;  /* 0x00000000030672ca */ /* 0x004fe400000e0000 */
[----:B---3--:R-:W-:-:S11]  /*1560*/  R2UR UR5, R0 ;  /* 0x00000000000572ca */ /* 0x008fd600000e0000 */
[----:B------:R-:W-:Y:S02]  /*1570*/  IMAD.U32 R3, RZ, RZ, UR6 ;  /* 0x00000006ff037e24 */ /* 0x000fe4000f8e00ff */
[----:B------:R-:W-:-:S03]  /*1580*/  IMAD.U32 R0, RZ, RZ, UR5 ;  /* 0x00000005ff007e24 */ /* 0x000fc6000f8e00ff */
[----:B------:R-:W-:Y:S02]  /*1590*/  LEA R3, R3, UR4, 0x3 ;  /* 0x0000000403037c11 */ /* 0x000fe4000f8e18ff */
[----:B------:R-:W-:-:S04]  /*15a0*/  SHF.L.U32 R0, R0, 0x1f, RZ ;  /* 0x0000001f00007819 */ /* 0x000fc800000006ff */
[----:B------:R0:W1:Y:S01]  /*15b0*/  SYNCS.PHASECHK.TRANS64.TRYWAIT P1, [R3+URZ], R0 ;  /* 0x00000000030075a7 */ /* 0x000062000802017f */
[----:B------:R-:W-:Y:S05]  /*15c0*/  @!P0 BRA `(.L_x_16) ;  /* 0x0000000000048947 */ /* 0x000fea0003800000 */
[----:B------:R-:W-:Y:S01]  /*15d0*/  BPT.TRAP 0x1 ;  /* 0x000000040000795c */ /* 0x000fe20000300000 */
.L_x_16:
[----:B-1----:R-:W-:Y:S05]  /*15e0*/  @P1 BRA `(.L_x_17) ;  /* 0x0000000000081947 */ /* 0x002fea0003800000 */
[----:B------:R-:W1:Y:S02]  /*15f0*/  SYNCS.PHASECHK.TRANS64.TRYWAIT P1, [R3+URZ], R0 ;  /* 0x00000000030075a7 */ /* 0x000e64000802017f */
[----:B-1----:R-:W-:Y:S05]  /*1600*/  @!P1 BRA `(.L_x_18) ;  /* 0x00000150009c9947 */ /* 0x002fea0003800000 */
.L_x_17:
[----:B------:R-:W2:Y:S02]  /*1610*/  LDL R4, [R1+0xac] ;  /* 0x0000ac0001047983 */ /* 0x000ea40000100800 */
[----:B--2---:R-:W-:-:S13]  /*1620*/  R2UR UR5, R4 ;  /* 0x00000000040572ca */ /* 0x004fda00000e0000 */
[----:B------:R-:W-:-:S04]  /*1630*/  UISETP.LT.AND UP0, UPT, UR5, 0x1, UPT ;  /* 0x000000010500788c */ /* 0x000fc8000bf01270 */
[----:B------:R-:W-:-:S06]  /*1640*/  USEL UR4, UR5, 0x1, UP0 ;  /* 0x0000000105047887 */ /* 0x000fcc0008000000 */
[----:B------:R-:W-:-:S05]  /*1650*/  IMAD.U32 R7, RZ, RZ, UR4 ;  /* 0x00000004ff077e24 */ /* 0x000fca000f8e00ff */
[----:B------:R-:W-:Y:S01]  /*1660*/  IADD3 R7, -R7, UR5, RZ ;  /* 0x0000000507077c10 */ /* 0x000fe2000fffe1ff */
[----:B------:R-:W-:Y:S05]  /*1670*/  WARPSYNC.ALL ;  /* 0x0000000000007948 */ /* 0x000fea0003800000 */
[----:B------:R-:W-:Y:S01]  /*1680*/  ISETP.GE.AND P1, PT, R7, 0x1, PT ;  /* 0x000000010700780c */ /* 0x000fe20003f26270 */
[----:B------:R-:W2:Y:S01]  /*1690*/  LDL R4, [R1+0xa4] ;  /* 0x0000a40001047983 */ /* 0x000ea20000100800 */
[----:B------:R-:W-:Y:S01]  /*16a0*/  R2UR UR4, R17 ;  /* 0x00000000110472ca */ /* 0x000fe200000e0000 */
[----:B------:R-:W-:Y:S01]  /*16b0*/  ULOP3.LUT UR5, UR36, 0x10000, URZ, 0xfc, !UPT ;  /* 0x0001000024057892 */ /* 0x000fe2000f8efc3f */
[----:B------:R-:W-:Y:S01]  /*16c0*/  WARPGROUP.ARRIVE ;  /* 0x00000000000079c5 */ /* 0x000fe20000000000 */
[----:B------:R-:W-:Y:S01]  /*16d0*/  UMOV UR13, 0xc0000010 ;  /* 0xc0000010000d7882 */ /* 0x000fe20000000000 */
[----:B------:R-:W-:Y:S01]  /*16e0*/  UMOV UR15, 0xc0000010 ;  /* 0xc0000010000f7882 */ /* 0x000fe20000000000 */
[----:B------:R-:W-:Y:S01]  /*16f0*/  UMOV UR49, UR13 ;  /* 0x0000000d00317c82 */ /* 0x000fe20008000000 */
[----:B------:R-:W-:Y:S01]  /*1700*/  UMOV UR51, 0xc0000010 ;  /* 0xc000001000337882 */ /* 0x000fe20000000000 */
[----:B------:R-:W-:Y:S01]  /*1710*/  UMOV UR57, UR13 ;  /* 0x0000000d00397c82 */ /* 0x000fe20008000000 */
[----:B------:R-:W-:Y:S01]  /*1720*/  UMOV UR59, 0xc0000010 ;  /* 0xc0000010003b7882 */ /* 0x000fe20000000000 */
[----:B------:R-:W-:Y:S01]  /*1730*/  IMAD.U32 R5, RZ, RZ, UR5 ;  /* 0x00000005ff057e24 */ /* 0x000fe2000f8e00ff */
[----:B------:R-:W-:Y:S01]  /*1740*/  UMOV UR17, UR13 ;  /* 0x0000000d00117c82 */ /* 0x000fe20008000000 */
[----:B------:R-:W-:Y:S01]  /*1750*/  UMOV UR19, 0xc0000010 ;  /* 0xc000001000137882 */ /* 0x000fe20000000000 */
[----:B------:R-:W-:Y:S01]  /*1760*/  UMOV UR9, UR13 ;  /* 0x0000000d00097c82 */ /* 0x000fe20008000000 */
[----:B------:R-:W-:Y:S01]  /*1770*/  UIADD3 UR4, UR4, 0x1c200, URZ ;  /* 0x0001c20004047890 */ /* 0x000fe2000fffe03f */
[----:B------:R-:W-:Y:S01]  /*1780*/  UMOV UR11, 0xc0000010 ;  /* 0xc0000010000b7882 */ /* 0x000fe20000000000 */
[----:B------:R-:W-:-:S02]  /*1790*/  UMOV UR21, UR13 ;  /* 0x0000000d00157c82 */ /* 0x000fc40008000000 */
[----:B------:R-:W-:Y:S01]  /*17a0*/  USHF.R.U32.HI UR4, URZ, 0x4, UR4 ;  /* 0x000000043f047899 */ /* 0x000fe20008011604 */
[----:B------:R-:W-:Y:S01]  /*17b0*/  UMOV UR23, 0xc0000010 ;  /* 0xc000001000177882 */ /* 0x000fe20000000000 */
[----:B------:R-:W-:Y:S02]  /*17c0*/  UMOV UR25, UR13 ;  /* 0x0000000d00197c82 */ /* 0x000fe40008000000 */
[----:B------:R-:W-:Y:S01]  /*17d0*/  ULOP3.LUT UR4, UR4, 0x3fff, URZ, 0xc0, !UPT ;  /* 0x00003fff04047892 */ /* 0x000fe2000f8ec03f */
[----:B------:R-:W-:Y:S01]  /*17e0*/  UMOV UR27, 0xc0000010 ;  /* 0xc0000010001b7882 */ /* 0x000fe20000000000 */
[----:B------:R-:W-:Y:S02]  /*17f0*/  UMOV UR29, UR13 ;  /* 0x0000000d001d7c82 */ /* 0x000fe40008000000 */
[----:B------:R-:W-:Y:S01]  /*1800*/  ULOP3.LUT UR7, UR4, 0x10000, URZ, 0xfc, !UPT ;  /* 0x0001000004077892 */ /* 0x000fe2000f8efc3f */
[----:B------:R-:W-:Y:S01]  /*1810*/  UMOV UR31, 0xc0000010 ;  /* 0xc0000010001f7882 */ /* 0x000fe20000000000 */
[----:B------:R-:W-:Y:S01]  /*1820*/  UMOV UR33, UR13 ;  /* 0x0000000d00217c82 */ /* 0x000fe20008000000 */
[----:B------:R-:W-:Y:S01]  /*1830*/  UMOV UR35, 0xc0000010 ;  /* 0xc000001000237882 */ /* 0x000fe20000000000 */
[----:B------:R-:W-:-:S02]  /*1840*/  UMOV UR37, UR13 ;  /* 0x0000000d00257c82 */ /* 0x000fc40008000000 */
[----:B------:R-:W-:Y:S01]  /*1850*/  IMAD.U32 R6, RZ, RZ, UR7 ;  /* 0x00000007ff067e24 */ /* 0x000fe2000f8e00ff */
[----:B------:R-:W-:Y:S01]  /*1860*/  UMOV UR39, 0xc0000010 ;  /* 0xc000001000277882 */ /* 0x000fe20000000000 */
[----:B------:R-:W-:Y:S01]  /*1870*/  UMOV UR41, UR13 ;  /* 0x0000000d00297c82 */ /* 0x000fe20008000000 */
[----:B------:R-:W-:Y:S01]  /*1880*/  UMOV UR43, 0xc0000010 ;  /* 0xc0000010002b7882 */ /* 0x000fe20000000000 */
[----:B------:R-:W-:Y:S01]  /*1890*/  UMOV UR45, UR13 ;  /* 0x0000000d002d7c82 */ /* 0x000fe20008000000 */
[----:B------:R-:W-:Y:S01]  /*18a0*/  UMOV UR47, 0xc0000010 ;  /* 0xc0000010002f7882 */ /* 0x000fe20000000000 */
[----:B------:R-:W-:Y:S01]  /*18b0*/  UMOV UR61, UR51 ;  /* 0x00000033003d7c82 */ /* 0x000fe20008000000 */
[----:B------:R-:W-:Y:S01]  /*18c0*/  UMOV UR53, UR13 ;  /* 0x0000000d00357c82 */ /* 0x000fe20008000000 */
[----:B------:R-:W-:Y:S01]  /*18d0*/  UMOV UR55, 0xc0000010 ;  /* 0xc000001000377882 */ /* 0x000fe20000000000 */
[----:B--2---:R-:W-:-:S13]  /*18e0*/  R2UR UR6, R4 ;  /* 0x00000000040672ca */ /* 0x004fda00000e0000 */
[----:B------:R-:W-:Y:S02]  /*18f0*/  ULEA UR12, UR6, UR5, 0x9 ;  /* 0x00000005060c7291 */ /* 0x000fe4000f8e483f */
[----:B------:R-:W-:Y:S01]  /*1900*/  UIMAD UR14, UR6, 0x1e0, UR7 ;  /* 0x000001e0060e78a4 */ /* 0x000fe2000f8e0207 */
[----:B------:R-:W-:Y:S02]  /*1910*/  UMOV UR5, UR13 ;  /* 0x0000000d00057c82 */ /* 0x000fe40008000000 */
[----:B------:R-:W-:Y:S01]  /*1920*/  UMOV UR7, 0xc0000010 ;  /* 0xc000001000077882 */ /* 0x000fe20000000000 */
[----:B------:R-:W-:Y:S01]  /*1930*/  UIADD3 UR6, UR14, 0x20, URZ ;  /* 0x000000200e067890 */ /* 0x000fe2000fffe03f */
[----:B------:R-:W-:Y:S01]  /*1940*/  UMOV UR48, UR12 ;  /* 0x0000000c00307c82 */ /* 0x000fe20008000000 */
[----:B------:R-:W-:-:S03]  /*1950*/  UIADD3 UR58, UR14, 0x40, URZ ;  /* 0x000000400e3a7890 */ /* 0x000fc6000fffe03f */
[----:B------:R-:W-:Y:S01]  /*1960*/  HGMMA.64x16x16.F32.BF16 R24, gdesc[UR12], RZ, !UPT, gsb0 ;  /* 0x002000000c1879f0 */ /* 0x000fe2000c0018ff */
[----:B------:R-:W-:Y:S01]  /*1970*/  UMOV UR56, UR12 ;  /* 0x0000000c00387c82 */ /* 0x000fe20008000000 */
[----:B------:R-:W-:Y:S01]  /*1980*/  UMOV UR50, UR6 ;  /* 0x0000000600327c82 */ /* 0x000fe20008000000 */
[----:B------:R-:W-:Y:S01]  /*1990*/  UIADD3 UR10, UR14, 0x60, URZ ;  /* 0x000000600e0a7890 */ /* 0x000fe2000fffe03f */
[----:B------:R-:W-:Y:S01]  /*19a0*/  UMOV UR4, UR12 ;  /* 0x0000000c00047c82 */ /* 0x000fe20008000000 */
[----:B------:R-:W-:Y:S01]  /*19b0*/  UIADD3 UR18, UR14, 0x80, URZ ;  /* 0x000000800e127890 */ /* 0x000fe2000fffe03f */
[----:B------:R-:W-:Y:S01]  /*19c0*/  UMOV UR16, UR12 ;  /* 0x0000000c00107c82 */ /* 0x000fe20008000000 */
[----:B------:R-:W-:-:S03]  /*19d0*/  UIADD3 UR22, UR14, 0xa0, URZ ;  /* 0x000000a00e167890 */ /* 0x000fc6000fffe03f */
[----:B------:R-:W-:Y:S01]  /*19e0*/  UMOV UR6, UR10 ;  /* 0x0000000a00067c82 */ /* 0x000fe20008000000 */
[----:B------:R-:W-:Y:S01]  /*19f0*/  UMOV UR8, UR12 ;  /* 0x0000000c00087c82 */ /* 0x000fe20008000000 */
[----:B------:R-:W-:Y:S01]  /*1a00*/  UMOV UR20, UR12 ;  /* 0x0000000c00147c82 */ /* 0x000fe20008000000 */
[----:B------:R-:W-:Y:S01]  /*1a10*/  UIADD3 UR26, UR14, 0xe0, URZ ;  /* 0x000000e00e1a7890 */ /* 0x000fe2000fffe03f */
[----:B------:R-:W-:Y:S01]  /*1a20*/  UMOV UR10, UR22 ;  /* 0x00000016000a7c82 */ /* 0x000fe20008000000 */
[----:B------:R-:W-:Y:S01]  /*1a30*/  UMOV UR24, UR12 ;  /* 0x0000000c00187c82 */ /* 0x000fe20008000000 */
[----:B------:R-:W-:Y:S01]  /*1a40*/  UIADD3 UR30, UR14, 0x100, URZ ;  /* 0x000001000e1e7890 */ /* 0x000fe2000fffe03f */
        /* <DEDUP_REMOVED lines=9> */
[----:B------:R-:W-:Y:S01]  /*1ae0*/  UMOV UR60, UR50 ;  /* 0x00000032003c7c82 */ /* 0x000fe20008000000 */
[----:B------:R-:W-:Y:S01]  /*1af0*/  UIADD3 UR54, UR14, 0x1c0, URZ ;  /* 0x000001c00e367890 */ /* 0x000fe2000fffe03f */
[----:B------:R-:W-:Y:S01]  /*1b00*/  UMOV UR52, UR12 ;  /* 0x0000000c00347c82 */ /* 0x000fe20008000000 */
[----:B------:R-:W-:-:S02]  /*1b10*/  WARPGROUP.DEPBAR.LE gsb0, 0x0 ;  /* 0x00008000000079c5 */ /* 0x000fc40000010000 */
[----:B------:R-:W-:Y:S04]  /*1b20*/  STL.64 [R1+0x60], R24 ;  /* 0x0000601801007387 */ /* 0x000fe80000100a00 */
[----:B------:R-:W-:Y:S04]  /*1b30*/  STL.64 [R1+0x68], R26 ;  /* 0x0000681a01007387 */ /* 0x000fe80000100a00 */
[----:B------:R-:W-:Y:S04]  /*1b40*/  STL.64 [R1+0x70], R28 ;  /* 0x0000701c01007387 */ /* 0x000fe80000100a00 */
[----:B------:R2:W-:Y:S02]  /*1b50*/  STL.64 [R1+0x78], R30 ;  /* 0x0000781e01007387 */ /* 0x0005e40000100a00 */
[----:B--2---:R-:W-:-:S06]  /*1b60*/  WARPGROUP.ARRIVE ;  /* 0x00000000000079c5 */ /* 0x004fcc0000000000 */
[----:B------:R-:W-:Y:S01]  /*1b70*/  HGMMA.64x16x16.F32.BF16 R24, gdesc[UR48], RZ, !UPT, gsb0 ;  /* 0x00200000301879f0 */ /* 0x000fe2000c0018ff */
[----:B------:R-:W-:Y:S01]  /*1b80*/  UIADD3 UR50, UR14, 0x1a0, URZ ;  /* 0x000001a00e327890 */ /* 0x000fe2000fffe03f */
[----:B------:R-:W-:Y:S01]  /*1b90*/  UMOV UR48, UR12 ;  /* 0x0000000c00307c82 */ /* 0x000fe20008000000 */
[----:B------:R-:W-:Y:S01]  /*1ba0*/  UMOV UR49, UR13 ;  /* 0x0000000d00317c82 */ /* 0x000fe20008000000 */
[----:B------:R-:W-:Y:S01]  /*1bb0*/  UMOV UR51, 0xc0000010 ;  /* 0xc000001000337882 */ /* 0x000fe20000000000 */
[----:B------:R-:W-:Y:S02]  /*1bc0*/  WARPGROUP.DEPBAR.LE gsb0, 0x0 ;  /* 0x00008000000079c5 */ /* 0x000fe40000010000 */
[----:B------:R-:W-:Y:S01]  /*1bd0*/  WARPGROUP.ARRIVE ;  /* 0x00000000000079c5 */ /* 0x000fe20000000000 */
[----:B------:R-:W-:Y:S04]  /*1be0*/  STL.64 [R1+0x20], R24 ;  /* 0x0000201801007387 */ /* 0x000fe80000100a00 */
[----:B------:R-:W-:Y:S01]  /*1bf0*/  STL.64 [R1+0x28], R26 ;  /* 0x0000281a01007387 */ /* 0x000fe20000100a00 */
[----:B------:R-:W-:Y:S03]  /*1c00*/  HGMMA.64x16x16.F32.BF16 R224, gdesc[UR56], RZ, !UPT, gsb0 ;  /* 0x0020000038e079f0 */ /* 0x000fe6000c0018ff */
[----:B------:R-:W-:Y:S04]  /*1c10*/  STL.64 [R1+0x30], R28 ;  /* 0x0000301c01007387 */ /* 0x000fe80000100a00 */
[----:B------:R2:W-:Y:S01]  /*1c20*/  STL.64 [R1+0x38], R30 ;  /* 0x0000381e01007387 */ /* 0x0005e20000100a00 */
[----:B------:R-:W-:-:S02]  /*1c30*/  WARPGROUP.DEPBAR.LE gsb0, 0x0 ;  /* 0x00008000000079c5 */ /* 0x000fc40000010000 */
[----:B------:R-:W-:Y:S01]  /*1c40*/  WARPGROUP.ARRIVE ;  /* 0x00000000000079c5 */ /* 0x000fe20000000000 */
[----:B------:R-:W-:Y:S04]  /*1c50*/  STL.64 [R1+0xb8], R230 ;  /* 0x0000b8e601007387 */ /* 0x000fe80000100a00 */
[----:B------:R3:W-:Y:S01]  /*1c60*/  STL.64 [R1+0xb0], R228 ;  /* 0x0000b0e401007387 */ /* 0x0007e20000100a00 */
[----:B------:R-:W-:Y:S01]  /*1c70*/  HGMMA.64x16x16.F32.BF16 R208, gdesc[UR4], RZ, !UPT, gsb0 ;  /* 0x0020000004d079f0 */ /* 0x000fe2000c0018ff */
[----:B------:R-:W-:-:S07]  /*1c80*/  UIADD3 UR4, UR14, 0xc0, URZ ;  /* 0x000000c00e047890 */ /* 0x000fce000fffe03f */
[----:B------:R-:W-:Y:S01]  /*1c90*/  UMOV UR22, UR4 ;  /* 0x0000000400167c82 */ /* 0x000fe20008000000 */
[----:B------:R-:W-:Y:S01]  /*1ca0*/  UIADD3 UR4, UR12, 0x100, URZ ;  /* 0x000001000c047890 */ /* 0x000fe2000fffe03f */
[----:B------:R-:W-:Y:S02]  /*1cb0*/  WARPGROUP.DEPBAR.LE gsb0, 0x0 ;  /* 0x00008000000079c5 */ /* 0x000fe40000010000 */
[----:B------:R-:W-:-:S06]  /*1cc0*/  WARPGROUP.ARRIVE ;  /* 0x00000000000079c5 */ /* 0x000fcc0000000000 */
[----:B------:R-:W-:Y:S03]  /*1cd0*/  HGMMA.64x16x16.F32.BF16 R192, gdesc[UR16], RZ, !UPT, gsb0 ;  /* 0x0020000010c079f0 */ /* 0x000fe6000c0018ff */
        /* <DEDUP_REMOVED lines=29> */
[----:B------:R-:W-:Y:S01]  /*1eb0*/  HGMMA.64x16x16.F32.BF16 R32, gdesc[UR52], RZ, !UPT, gsb0 ;  /* 0x00200000342079f0 */ /* 0x000fe2000c0018ff */
[----:B------:R-:W-:Y:S01]  /*1ec0*/  UMOV UR52, UR4 ;  /* 0x0000000400347c82 */ /* 0x000fe20008000000 */
[----:B------:R-:W-:Y:S01]  /*1ed0*/  UMOV UR53, 0xc0000010 ;  /* 0xc000001000357882 */ /* 0x000fe20000000000 */
[----:B------:R-:W-:Y:S01]  /*1ee0*/  UMOV UR48, UR52 ;  /* 0x0000003400307c82 */ /* 0x000fe20008000000 */
        /* <DEDUP_REMOVED lines=25> */
[----:B------:R-:W-:-:S02]  /*2080*/  WARPGROUP.DEPBAR.LE gsb0, 0x0 ;  /* 0x00008000000079c5 */ /* 0x000fc40000010000 */
[----:B--2---:R-:W-:-:S06]  /*2090*/  WARPGROUP.ARRIVE ;  /* 0x00000000000079c5 */ /* 0x004fcc0000000000 */
        /* <DEDUP_REMOVED lines=29> */
[----:B------:R-:W-:Y:S01]  /*2270*/  UMOV UR9, UR53 ;  /* 0x0000003500097c82 */ /* 0x000fe20008000000 */
[----:B------:R-:W-:Y:S01]  /*2280*/  UMOV UR10, UR60 ;  /* 0x0000003c000a7c82 */ /* 0x000fe20008000000 */
[----:B------:R-:W-:Y:S01]  /*2290*/  UMOV UR11, UR61 ;  /* 0x0000003d000b7c82 */ /* 0x000fe20008000000 */
        /* <DEDUP_REMOVED lines=10> */
[----:B---3--:R-:W-:-:S06]  /*2340*/  WARPGROUP.ARRIVE ;  /* 0x00000000000079c5 */ /* 0x008fcc0000000000 */
[----:B------:R-:W-:Y:S03]  /*2350*/  HGMMA.64x16x16.F32.BF16 R228, gdesc[UR8], RZ, !UPT, gsb0 ;  /* 0x0020000008e479f0 */ /* 0x000fe6000c0018ff */
[----:B------:R-:W-:Y:S02]  /*2360*/  WARPGROUP.DEPBAR.LE gsb0, 0x0 ;  /* 0x00008000000079c5 */ /* 0x000fe40000010000 */
[----:B------:R-:W-:Y:S04]  /*2370*/  STL.64 [R1], R228 ;  /* 0x000000e401007387 */ /* 0x000fe80000100a00 */
[----:B------:R-:W-:Y:S04]  /*2380*/  STL.64 [R1+0x8], R230 ;  /* 0x000008e601007387 */ /* 0x000fe80000100a00 */
[----:B------:R-:W-:Y:S04]  /*2390*/  STL.64 [R1+0x10], R232 ;  /* 0x000010e801007387 */ /* 0x000fe80000100a00 */
[----:B------:R2:W-:Y:S02]  /*23a0*/  STL.64 [R1+0x18], R234 ;  /* 0x000018ea01007387 */ /* 0x0005e40000100a00 */
[----:B--2---:R-:W-:-:S06]  /*23b0*/  WARPGROUP.ARRIVE ;  /* 0x00000000000079c5 */ /* 0x004fcc0000000000 */
[----:B------:R-:W-:Y:S03]  /*23c0*/  HGMMA.64x16x16.F32.BF16 R228, gdesc[UR12], RZ, !UPT, gsb0 ;  /* 0x002000000ce479f0 */ /* 0x000fe6000c0018ff */
[----:B------:R-:W-:Y:S02]  /*23d0*/  WARPGROUP.DEPBAR.LE gsb0, 0x0 ;  /* 0x00008000000079c5 */ /* 0x000fe40000010000 */
[----:B------:R-:W-:Y:S04]  /*23e0*/  STL.64 [R1+0x40], R228 ;  /* 0x000040e401007387 */ /* 0x000fe80000100a00 */
[----:B------:R2:W-:Y:S04]  /*23f0*/  STL.64 [R1+0x48], R230 ;  /* 0x000048e601007387 */ /* 0x0005e80000100a00 */
[----:B------:R3:W-:Y:S04]  /*2400*/  STL.64 [R1+0x50], R232 ;  /* 0x000050e801007387 */ /* 0x0007e80000100a00 */
[----:B------:R3:W-:Y:S04]  /*2410*/  STL.64 [R1+0x58], R234 ;  /* 0x000058ea01007387 */ /* 0x0007e80000100a00 */
[----:B--2---:R3:W5:Y:S04]  /*2420*/  LDL.LU.64 R230, [R1+0xb8] ;  /* 0x0000b80001e67983 */ /* 0x0047680000300a00 */
[----:B------:R3:W5:Y:S01]  /*2430*/  LDL.LU.64 R228, [R1+0xb0] ;  /* 0x0000b00001e47983 */ /* 0x0007620000300a00 */
[----:B------:R-:W-:Y:S05]  /*2440*/  @!P1 BRA `(.L_x_19) ;  /* 0x0000001000a89947 */ /* 0x000fea0003800000 */
[----:B01----:R-:W2:Y:S01]  /*2450*/  LDL R0, [R1+0xa8] ;  /* 0x0000a80001007983 */ /* 0x003ea20000100800 */
[----:B------:R-:W-:-:S13]  /*2460*/  R2UR UR5, R4 ;  /* 0x00000000040572ca */ /* 0x000fda00000e0000 */
[----:B------:R-:W-:Y:S02]  /*2470*/  UIADD3 UR60, UR5, 0x1, URZ ;  /* 0x00000001053c7890 */ /* 0x000fe4000fffe03f */
[----:B------:R-:W-:Y:S02]  /*2480*/  UMOV UR61, UR5 ;  /* 0x00000005003d7c82 */ /* 0x000fe40008000000 */
[----:B------:R-:W-:-:S04]  /*2490*/  UISETP.NE.AND UP0, UPT, UR60, 0xe, UPT ;  /* 0x0000000e3c00788c */ /* 0x000fc8000bf05270 */
[----:B------:R-:W-:Y:S02]  /*24a0*/  USEL UR4, URZ, 0x1, UP0 ;  /* 0x000000013f047887 */ /* 0x000fe40008000000 */
[----:B------:R-:W-:Y:S01]  /*24b0*/  USEL UR60, UR60, URZ, UP0 ;  /* 0x0000003f3c3c7287 */ /* 0x000fe20008000000 */
[----:B--2---:R-:W-:Y:S01]  /*24c0*/  R2UR UR6, R0 ;  /* 0x00000000000672ca */ /* 0x004fe200000e0000 */
[----:B------:R-:W-:-:S12]  /*24d0*/  IMAD.MOV.U32 R0, RZ, RZ, R7 ;  /* 0x000000ffff007224 */ /* 0x000fd800078e0007 */
[----:B------:R-:W-:-:S06]  /*24e0*/  ULOP3.LUT UR4, UR6, UR4, URZ, 0x3c, !UPT ;  /* 0x0000000406047292 */ /* 0x000fcc000f8e3c3f */
[----:B------:R-:W-:-:S07]  /*24f0*/  IMAD.U32 R3, RZ, RZ, UR4 ;  /* 0x00000004ff037e24 */ /* 0x000fce000f8e00ff */
.L_x_26:
[----:B0----5:R-:W-:Y:S05]  /*2500*/  @!P0 BRA `(.L_x_20) ;  /* 0x0000000000048947 */ /* 0x021fea0003800000 */
[----:B------:R-:W-:Y:S01]  /*2510*/  BPT.TRAP 0x1 ;  /* 0x000000040000795c */ /* 0x000fe20000300000 */
.L_x_20:
[----:B------:R-:W-:Y:S02]  /*2520*/  R2UR UR4, R17 ;  /* 0x00000000110472ca */ /* 0x000fe400000e0000 */
[----:B------:R-:W-:-:S11]  /*2530*/  SHF.L.U32 R4, R3, 0x1f, RZ ;  /* 0x0000001f03047819 */ /* 0x000fd600000006ff */
[----:B------:R-:W-:-:S09]  /*2540*/  ULEA UR4, UR60, UR4, 0x3 ;  /* 0x000000043c047291 */ /* 0x000fd2000f8e183f */
[----:B------:R0:W1:Y:S01]  /*2550*/  SYNCS.PHASECHK.TRANS64.TRYWAIT P1, [UR4], R4 ;  /* 0x00000004ff0075a7 */ /* 0x0000620008020144 */
[----:B------:R-:W-:Y:S05]  /*2560*/  @!P0 BRA `(.L_x_21) ;  /* 0x0000000000048947 */ /* 0x000fea0003800000 */
[----:B------:R-:W-:Y:S01]  /*2570*/  BPT.TRAP 0x1 ;  /* 0x000000040000795c */ /* 0x000fe20000300000 */
.L_x_21:
[----:B-1----:R-:W-:Y:S05]  /*2580*/  @P1 BRA `(.L_x_22) ;  /* 0x0000000000081947 */ /* 0x002fea0003800000 */
[----:B------:R-:W1:Y:S02]  /*2590*/  SYNCS.PHASECHK.TRANS64.TRYWAIT P1, [UR4], R4 ;  /* 0x00000004ff0075a7 */ /* 0x000e640008020144 */
[----:B-1----:R-:W-:Y:S05]  /*25a0*/  @!P1 BRA `(.L_x_23) ;  /* 0x0000014000c89947 */ /* 0x002fea0003800000 */
.L_x_22:
[----:B------:R-:W-:Y:S04]  /*25b0*/  STL.64 [R1+0x118], R206 ;  /* 0x000118ce01007387 */ /* 0x000fe80000100a00 */
[----:B------:R-:W-:Y:S04]  /*25c0*/  STL.64 [R1+0x110], R204 ;  /* 0x000110cc01007387 */ /* 0x000fe80000100a00 */
[----:B------:R-:W-:Y:S04]  /*25d0*/  STL.64 [R1+0x108], R202 ;  /* 0x000108ca01007387 */ /* 0x000fe80000100a00 */
[----:B------:R2:W-:Y:S04]  /*25e0*/  STL.64 [R1+0x100], R200 ;  /* 0x000100c801007387 */ /* 0x0005e80000100a00 */
[----:B--2---:R-:W2:Y:S04]  /*25f0*/  LDL.LU.64 R200, [R1+0x60] ;  /* 0x0000600001c87983 */ /* 0x004ea80000300a00 */
[----:B------:R-:W2:Y:S04]  /*2600*/  LDL.LU.64 R202, [R1+0x68] ;  /* 0x0000680001ca7983 */ /* 0x000ea80000300a00 */
[----:B------:R-:W2:Y:S04]  /*2610*/  LDL.LU.64 R204, [R1+0x70] ;  /* 0x0000700001cc7983 */ /* 0x000ea80000300a00 */
[----:B------:R-:W2:Y:S04]  /*2620*/  LDL.LU.64 R206, [R1+0x78] ;  /* 0x0000780001ce7983 */ /* 0x000ea80000300a00 */
[----:B------:R-:W-:Y:S04]  /*2630*/  STL.64 [R1+0xf8], R222 ;  /* 0x0000f8de01007387 */ /* 0x000fe80000100a00 */
[----:B------:R-:W-:Y:S04]  /*2640*/  STL.64 [R1+0xf0], R220 ;  /* 0x0000f0dc01007387 */ /* 0x000fe80000100a00 */
[----:B------:R-:W-:Y:S04]  /*2650*/  STL.64 [R1+0xe8], R218 ;  /* 0x0000e8da01007387 */ /* 0x000fe80000100a00 */
[----:B------:R4:W-:Y:S04]  /*2660*/  STL.64 [R1+0xe0], R216 ;  /* 0x0000e0d801007387 */ /* 0x0009e80000100a00 */
[----:B----4-:R-:W4:Y:S04]  /*2670*/  LDL.LU.64 R216, [R1+0x20] ;  /* 0x0000200001d87983 */ /* 0x010f280000300a00 */
[----:B------:R-:W4:Y:S04]  /*2680*/  LDL.LU.64 R218, [R1+0x28] ;  /* 0x0000280001da7983 */ /* 0x000f280000300a00 */
[----:B------:R-:W4:Y:S04]  /*2690*/  LDL.LU.64 R220, [R1+0x30] ;  /* 0x0000300001dc7983 */ /* 0x000f280000300a00 */
[----:B------:R-:W4:Y:S01]  /*26a0*/  LDL.LU.64 R222, [R1+0x38] ;  /* 0x0000380001de7983 */ /* 0x000f220000300a00 */
[----:B------:R-:W-:Y:S01]  /*26b0*/  R2UR UR4, R5 ;  /* 0x00000000050472ca */ /* 0x000fe200000e0000 */
[----:B------:R-:W-:Y:S01]  /*26c0*/  UMOV UR7, 0xc0000010 ;  /* 0xc000001000077882 */ /* 0x000fe20000000000 */
[----:B------:R-:W-:-:S11]  /*26d0*/  R2UR UR5, R6 ;  /* 0x00000000060572ca */ /* 0x000fd600000e0000 */
[----:B------:R-:W-:Y:S02]  /*26e0*/  ULEA UR4, UR60, UR4, 0x9 ;  /* 0x000000043c047291 */ /* 0x000fe4000f8e483f */
[----:B------:R-:W-:-:S03]  /*26f0*/  UIMAD UR6, UR60, 0x1e0, UR5 ;  /* 0x000001e03c0678a4 */ /* 0x000fc6000f8e0205 */
[----:B------:R-:W-:Y:S01]  /*2700*/  UMOV UR5, 0xc0000010 ;  /* 0xc000001000057882 */ /* 0x000fe20000000000 */
[----:B------:R-:W-:Y:S01]  /*2710*/  UIADD3 UR8, UR6, 0x20, URZ ;  /* 0x0000002006087890 */ /* 0x000fe2000fffe03f */
[----:B------:R-:W-:Y:S01]  /*2720*/  UMOV UR16, UR4 ;  /* 0x0000000400107c82 */ /* 0x000fe20008000000 */
[----:B------:R-:W-:Y:S01]  /*2730*/  UMOV UR17, UR5 ;  /* 0x0000000500117c82 */ /* 0x000fe20008000000 */
[----:B------:R-:W-:Y:S01]  /*2740*/  UMOV UR19, 0xc0000010 ;  /* 0xc000001000137882 */ /* 0x000fe20000000000 */
[----:B------:R-:W-:-:S03]  /*2750*/  UIADD3 UR10, UR6, 0x40, URZ ;  /* 0x00000040060a7890 */ /* 0x000fc6000fffe03f */
[----:B------:R-:W-:Y:S01]  /*2760*/  UMOV UR18, UR8 ;  /* 0x0000000800127c82 */ /* 0x000fe20008000000 */
[----:B------:R-:W-:Y:S01]  /*2770*/  UMOV UR8, UR4 ;  /* 0x0000000400087c82 */ /* 0x000fe20008000000 */
[----:B------:R-:W-:Y:S01]  /*2780*/  UMOV UR9, UR5 ;  /* 0x0000000500097c82 */ /* 0x000fe20008000000 */
[----:B------:R-:W-:Y:S01]  /*2790*/  UMOV UR11, 0xc0000010 ;  /* 0xc0000010000b7882 */ /* 0x000fe20000000000 */
[----:B------:R-:W-:Y:S01]  /*27a0*/  UIADD3 UR14, UR6, 0x60, URZ ;  /* 0x00000060060e7890 */ /* 0x000fe2000fffe03f */
[----:B------:R-:W-:Y:S01]  /*27b0*/  UMOV UR12, UR4 ;  /* 0x00000004000c7c82 */ /* 0x000fe20008000000 */
[----:B------:R-:W-:Y:S01]  /*27c0*/  UMOV UR13, UR5 ;  /* 0x00000005000d7c82 */ /* 0x000fe20008000000 */
[----:B------:R-:W-:Y:S01]  /*27d0*/  UMOV UR15, 0xc0000010 ;  /* 0xc0000010000f7882 */ /* 0x000fe20000000000 */
[----:B--2---:R-:W-:-:S06]  /*27e0*/  WARPGROUP.ARRIVE ;  /* 0x00000000000079c5 */ /* 0x004fcc0000000000 */
[----:B------:R-:W-:Y:S03]  /*27f0*/  HGMMA.64x16x16.F32.BF16 R200, gdesc[UR4], R200, gsb0 ;  /* 0x0020000004c879f0 */ /* 0x000fe600080018c8 */
[----:B------:R-:W-:Y:S02]  /*2800*/  WARPGROUP.DEPBAR.LE gsb0, 0x0 ;  /* 0x00008000000079c5 */ /* 0x000fe40000010000 */
[----:B----4-:R-:W-:Y:S01]  /*2810*/  WARPGROUP.ARRIVE ;  /* 0x00000000000079c5 */ /* 0x010fe20000000000 */
[----:B------:R-:W-:Y:S01]  /*2820*/  UIADD3 UR22, UR6, 0xa0, URZ ;  /* 0x000000a006167890 */ /* 0x000fe2000fffe03f */
[----:B------:R-:W-:Y:S04]  /*2830*/  STL.64 [R1+0x60], R200 ;  /* 0x000060c801007387 */ /* 0x000fe80000100a00 */
[----:B------:R-:W-:Y:S01]  /*2840*/  HGMMA.64x16x16.F32.BF16 R216, gdesc[UR16], R216, gsb0 ;  /* 0x0020000010d879f0 */ /* 0x000fe200080018d8 */
[----:B------:R-:W-:Y:S01]  /*2850*/  UMOV UR20, UR4 ;  /* 0x0000000400147c82 */ /* 0x000fe20008000000 */
[----:B------:R-:W-:Y:S01]  /*2860*/  UMOV UR21, UR5 ;  /* 0x0000000500157c82 */ /* 0x000fe20008000000 */
[----:B------:R-:W-:Y:S01]  /*2870*/  UMOV UR23, 0xc0000010 ;  /* 0xc000001000177882 */ /* 0x000fe20000000000 */
[----:B------:R-:W-:Y:S01]  /*2880*/  UIADD3 UR26, UR6, 0xc0, URZ ;  /* 0x000000c0061a7890 */ /* 0x000fe2000fffe03f */
[----:B------:R-:W-:Y:S01]  /*2890*/  STL.64 [R1+0x68], R202 ;  /* 0x000068ca01007387 */ /* 0x000fe20000100a00 */
[----:B------:R-:W-:Y:S01]  /*28a0*/  UMOV UR16, UR18 ;  /* 0x0000001200107c82 */ /* 0x000fe20008000000 */
[----:B------:R-:W-:-:S02]  /*28b0*/  WARPGROUP.DEPBAR.LE gsb0, 0x0 ;  /* 0x00008000000079c5 */ /* 0x000fc40000010000 */
[----:B-----5:R-:W-:Y:S01]  /*28c0*/  WARPGROUP.ARRIVE ;  /* 0x00000000000079c5 */ /* 0x020fe20000000000 */
[----:B------:R-:W-:Y:S01]  /*28d0*/  UMOV UR17, UR19 ;  /* 0x0000001300117c82 */ /* 0x000fe20008000000 */
[----:B------:R-:W-:Y:S01]  /*28e0*/  UMOV UR24, UR4 ;  /* 0x0000000400187c82 */ /* 0x000fe20008000000 */
[----:B------:R-:W-:Y:S01]  /*28f0*/  UMOV UR25, UR5 ;  /* 0x0000000500197c82 */ /* 0x000fe20008000000 */
[----:B------:R-:W-:Y:S01]  /*2900*/  UMOV UR27, 0xc0000010 ;  /* 0xc0000010001b7882 */ /* 0x000fe20000000000 */
[----:B------:R-:W-:Y:S01]  /*2910*/  UIADD3 UR30, UR6, 0xe0, URZ ;  /* 0x000000e0061e7890 */ /* 0x000fe2000fffe03f */
[----:B------:R-:W-:Y:S01]  /*2920*/  HGMMA.64x16x16.F32.BF16 R224, gdesc[UR8], R224, gsb0 ;  /* 0x0020000008e079f0 */ /* 0x000fe200080018e0 */
[----:B------:R-:W-:Y:S01]  /*2930*/  UMOV UR28, UR4 ;  /* 0x00000004001c7c82 */ /* 0x000fe20008000000 */
[----:B------:R-:W-:Y:S01]  /*2940*/  UMOV UR29, UR5 ;  /* 0x00000005001d7c82 */ /* 0x000fe20008000000 */
[----:B------:R-:W-:Y:S01]  /*2950*/  UMOV UR31, 0xc0000010 ;  /* 0xc0000010001f7882 */ /* 0x000fe20000000000 */
[----:B------:R-:W-:Y:S01]  /*2960*/  UIADD3 UR34, UR6, 0x100, URZ ;  /* 0x0000010006227890 */ /* 0x000fe2000fffe03f */
[----:B------:R-:W-:Y:S01]  /*2970*/  STL.64 [R1+0x70], R204 ;  /* 0x000070cc01007387 */ /* 0x000fe20000100a00 */
[----:B------:R-:W-:Y:S01]  /*2980*/  UIADD3 UR18, UR6, 0x80, URZ ;  /* 0x0000008006127890 */ /* 0x000fe2000fffe03f */
[----:B------:R-:W-:Y:S01]  /*2990*/  UMOV UR19, 0xc0000010 ;  /* 0xc000001000137882 */ /* 0x000fe20000000000 */
[----:B------:R-:W-:Y:S01]  /*29a0*/  UMOV UR32, UR4 ;  /* 0x0000000400207c82 */ /* 0x000fe20008000000 */
[----:B------:R-:W-:Y:S01]  /*29b0*/  UMOV UR33, UR5 ;  /* 0x0000000500217c82 */ /* 0x000fe20008000000 */
[----:B------:R-:W-:Y:S01]  /*29c0*/  UMOV UR35, 0xc0000010 ;  /* 0xc000001000237882 */ /* 0x000fe20000000000 */
[----:B------:R-:W-:Y:S01]  /*29d0*/  UIADD3 UR38, UR6, 0x120, URZ ;  /* 0x0000012006267890 */ /* 0x000fe2000fffe03f */
[----:B------:R2:W-:Y:S01]  /*29e0*/  STL.64 [R1+0x78], R206 ;  /* 0x000078ce01007387 */ /* 0x0005e20000100a00 */
[----:B------:R-:W-:Y:S01]  /*29f0*/  UMOV UR36, UR4 ;  /* 0x0000000400247c82 */ /* 0x000fe20008000000 */
[----:B------:R-:W-:Y:S01]  /*2a00*/  UMOV UR37, UR5 ;  /* 0x0000000500257c82 */ /* 0x000fe20008000000 */
[----:B------:R-:W-:Y:S01]  /*2a10*/  UMOV UR39, 0xc0000010 ;  /* 0xc000001000277882 */ /* 0x000fe20000000000 */
[----:B------:R-:W-:Y:S01]  /*2a20*/  UIADD3 UR42, UR6, 0x140, URZ ;  /* 0x00000140062a7890 */ /* 0x000fe2000fffe03f */
        /* <DEDUP_REMOVED lines=8> */
[----:B--2---:R-:W2:Y:S01]  /*2ab0*/  LDL.LU.64 R206, [R1+0x118] ;  /* 0x0001180001ce7983 */ /* 0x004ea20000300a00 */
[----:B------:R-:W-:Y:S01]  /*2ac0*/  UMOV UR48, UR4 ;  /* 0x0000000400307c82 */ /* 0x000fe20008000000 */
[----:B------:R-:W-:Y:S01]  /*2ad0*/  UMOV UR49, UR5 ;  /* 0x0000000500317c82 */ /* 0x000fe20008000000 */
[----:B------:R-:W-:Y:S01]  /*2ae0*/  UMOV UR51, 0xc0000010 ;  /* 0xc000001000337882 */ /* 0x000fe20000000000 */
[----:B------:R-:W-:Y:S01]  /*2af0*/  UIADD3 UR54, UR6, 0x1a0, URZ ;  /* 0x000001a006367890 */ /* 0x000fe2000fffe03f */
[----:B------:R-:W2:Y:S01]  /*2b00*/  LDL.LU.64 R204, [R1+0x110] ;  /* 0x0001100001cc7983 */ /* 0x000ea20000300a00 */
        /* <DEDUP_REMOVED lines=9> */
[----:B------:R-:W2:Y:S04]  /*2ba0*/  LDL.LU.64 R200, [R1+0x100] ;  /* 0x0001000001c87983 */ /* 0x000ea80000300a00 */
[----:B------:R-:W-:Y:S04]  /*2bb0*/  STL.64 [R1+0x20], R216 ;  /* 0x000020d801007387 */ /* 0x000fe80000100a00 */
[----:B------:R-:W-:Y:S01]  /*2bc0*/  STL.64 [R1+0x28], R218 ;  /* 0x000028da01007387 */ /* 0x000fe20000100a00 */
[----:B------:R-:W-:-:S02]  /*2bd0*/  WARPGROUP.DEPBAR.LE gsb0, 0x0 ;  /* 0x00008000000079c5 */ /* 0x000fc40000010000 */
[----:B------:R-:W-:Y:S01]  /*2be0*/  WARPGROUP.ARRIVE ;  /* 0x00000000000079c5 */ /* 0x000fe20000000000 */
[----:B------:R-:W-:Y:S04]  /*2bf0*/  STL.64 [R1+0x30], R220 ;  /* 0x000030dc01007387 */ /* 0x000fe80000100a00 */
[----:B------:R4:W-:Y:S01]  /*2c00*/  STL.64 [R1+0x38], R222 ;  /* 0x000038de01007387 */ /* 0x0009e20000100a00 */
[----:B------:R-:W-:Y:S01]  /*2c10*/  HGMMA.64x16x16.F32.BF16 R208, gdesc[UR12], R208, gsb0 ;  /* 0x002000000cd079f0 */ /* 0x000fe200080018d0 */
[----:B------:R-:W-:Y:S01]  /*2c20*/  UMOV UR12, UR16 ;  /* 0x00000010000c7c82 */ /* 0x000fe20008000000 */
[----:B------:R-:W-:Y:S01]  /*2c30*/  UMOV UR13, UR17 ;  /* 0x00000011000d7c82 */ /* 0x000fe20008000000 */
[----:B------:R-:W-:Y:S01]  /*2c40*/  UMOV UR16, UR4 ;  /* 0x0000000400107c82 */ /* 0x000fe20008000000 */
[----:B------:R-:W-:Y:S01]  /*2c50*/  UMOV UR17, UR5 ;  /* 0x0000000500117c82 */ /* 0x000fe20008000000 */
[----:B----4-:R-:W4:Y:S04]  /*2c60*/  LDL.LU.64 R222, [R1+0xf8] ;  /* 0x0000f80001de7983 */ /* 0x010f280000300a00 */
[----:B------:R-:W4:Y:S04]  /*2c70*/  LDL.LU.64 R220, [R1+0xf0] ;  /* 0x0000f00001dc7983 */ /* 0x000f280000300a00 */
[----:B------:R-:W4:Y:S04]  /*2c80*/  LDL.LU.64 R218, [R1+0xe8] ;  /* 0x0000e80001da7983 */ /* 0x000f280000300a00 */
[----:B------:R-:W4:Y:S04]  /*2c90*/  LDL.LU.64 R216, [R1+0xe0] ;  /* 0x0000e00001d87983 */ /* 0x000f280000300a00 */
[----:B------:R-:W-:Y:S04]  /*2ca0*/  STL.64 [R1+0xb8], R230 ;  /* 0x0000b8e601007387 */ /* 0x000fe80000100a00 */
[----:B------:R0:W-:Y:S04]  /*2cb0*/  STL.64 [R1+0xb0], R228 ;  /* 0x0000b0e401007387 */ /* 0x0001e80000100a00 */
[----:B0-----:R-:W3:Y:S04]  /*2cc0*/  LDL.LU.64 R228, [R1+0x40] ;  /* 0x0000400001e47983 */ /* 0x001ee80000300a00 */
[----:B------:R-:W2:Y:S01]  /*2cd0*/  LDL.LU.64 R230, [R1+0x48] ;  /* 0x0000480001e67983 */ /* 0x000ea20000300a00 */
[----:B------:R-:W-:-:S02]  /*2ce0*/  WARPGROUP.DEPBAR.LE gsb0, 0x0 ;  /* 0x00008000000079c5 */ /* 0x000fc40000010000 */
[----:B------:R-:W-:-:S06]  /*2cf0*/  WARPGROUP.ARRIVE ;  /* 0x00000000000079c5 */ /* 0x000fcc0000000000 */
[----:B------:R-:W-:Y:S03]  /*2d00*/  HGMMA.64x16x16.F32.BF16 R192, gdesc[UR16], R192, gsb0 ;  /* 0x0020000010c079f0 */ /* 0x000fe600080018c0 */
[----:B------:R-:W-:Y:S02]  /*2d10*/  WARPGROUP.DEPBAR.LE gsb0, 0x0 ;  /* 0x00008000000079c5 */ /* 0x000fe40000010000 */
        /* <DEDUP_REMOVED lines=10> */
[----:B------:R-:W-:Y:S01]  /*2dc0*/  HGMMA.64x16x16.F32.BF16 R128, gdesc[UR32], R128, gsb0 ;  /* 0x00200000208079f0 */ /* 0x000fe20008001880 */
[----:B--2---:R-:W-:Y:S04]  /*2dd0*/  STL.64 [R1+0xd8], R230 ;  /* 0x0000d8e601007387 */ /* 0x004fe80000100a00 */
[----:B---3--:R-:W-:Y:S01]  /*2de0*/  STL.64 [R1+0xd0], R228 ;  /* 0x0000d0e401007387 */ /* 0x008fe20000100a00 */
[----:B------:R-:W-:Y:S02]  /*2df0*/  WARPGROUP.DEPBAR.LE gsb0, 0x0 ;  /* 0x00008000000079c5 */ /* 0x000fe40000010000 */
[----:B------:R-:W-:Y:S01]  /*2e00*/  WARPGROUP.ARRIVE ;  /* 0x00000000000079c5 */ /* 0x000fe20000000000 */
[----:B------:R-:W-:Y:S04]  /*2e10*/  STL.64 [R1+0xc8], R226 ;  /* 0x0000c8e201007387 */ /* 0x000fe80000100a00 */
[----:B------:R0:W-:Y:S01]  /*2e20*/  STL.64 [R1+0xc0], R224 ;  /* 0x0000c0e001007387 */ /* 0x0001e20000100a00 */
[----:B------:R-:W-:Y:S03]  /*2e30*/  HGMMA.64x16x16.F32.BF16 R112, gdesc[UR36], R112, gsb0 ;  /* 0x00200000247079f0 */ /* 0x000fe60008001870 */
[----:B0-----:R-:W2:Y:S04]  /*2e40*/  LDL.LU.64 R224, [R1] ;  /* 0x0000000001e07983 */ /* 0x001ea80000300a00 */
[----:B------:R-:W2:Y:S04]  /*2e50*/  LDL.LU.64 R226, [R1+0x8] ;  /* 0x0000080001e27983 */ /* 0x000ea80000300a00 */
[----:B------:R-:W2:Y:S04]  /*2e60*/  LDL.LU.64 R228, [R1+0x10] ;  /* 0x0000100001e47983 */ /* 0x000ea80000300a00 */
[----:B------:R-:W2:Y:S01]  /*2e70*/  LDL.LU.64 R230, [R1+0x18] ;  /* 0x0000180001e67983 */ /* 0x000ea20000300a00 */
[----:B------:R-:W-:Y:S01]  /*2e80*/  UMOV UR4, UR12 ;  /* 0x0000000c00047c82 */ /* 0x000fe20008000000 */
[----:B------:R-:W-:-:S02]  /*2e90*/  UMOV UR5, UR13 ;  /* 0x0000000d00057c82 */ /* 0x000fc40008000000 */
[----:B------:R-:W3:Y:S04]  /*2ea0*/  LDL.LU.64 R232, [R1+0x50] ;  /* 0x0000500001e87983 */ /* 0x000ee80000300a00 */
[----:B------:R-:W3:Y:S01]  /*2eb0*/  LDL.LU.64 R234, [R1+0x58] ;  /* 0x0000580001ea7983 */ /* 0x000ee20000300a00 */
        /* <DEDUP_REMOVED lines=78> */
[----:B----4-:R-:W-:-:S06]  /*33a0*/  WARPGROUP.ARRIVE ;  /* 0x00000000000079c5 */ /* 0x010fcc0000000000 */
[----:B------:R-:W-:Y:S01]  /*33b0*/  HGMMA.64x16x16.F32.BF16 R216, gdesc[UR8], R216, gsb0 ;  /* 0x0020000008d879f0 */ /* 0x000fe200080018d8 */
[----:B------:R-:W-:Y:S01]  /*33c0*/  UMOV UR10, UR4 ;  /* 0x00000004000a7c82 */ /* 0x000fe20008000000 */
[----:B------:R-:W-:Y:S01]  /*33d0*/  UMOV UR11, UR5 ;  /* 0x00000005000b7c82 */ /* 0x000fe20008000000 */
[----:B------:R-:W-:Y:S01]  /*33e0*/  UMOV UR8, UR56 ;  /* 0x0000003800087c82 */ /* 0x000fe20008000000 */
[----:B------:R-:W-:Y:S01]  /*33f0*/  UMOV UR9, UR57 ;  /* 0x0000003900097c82 */ /* 0x000fe20008000000 */
[----:B------:R-:W-:Y:S02]  /*3400*/  WARPGROUP.DEPBAR.LE gsb0, 0x0 ;  /* 0x00008000000079c5 */ /* 0x000fe40000010000 */
[----:B--2---:R-:W-:-:S06]  /*3410*/  WARPGROUP.ARRIVE ;  /* 0x00000000000079c5 */ /* 0x004fcc0000000000 */
[----:B------:R-:W-:Y:S03]  /*3420*/  HGMMA.64x16x16.F32.BF16 R224, gdesc[UR8], R224, gsb0 ;  /* 0x0020000008e079f0 */ /* 0x000fe600080018e0 */
[----:B------:R-:W-:Y:S02]  /*3430*/  WARPGROUP.DEPBAR.LE gsb0, 0x0 ;  /* 0x00008000000079c5 */ /* 0x000fe40000010000 */
[----:B------:R-:W-:Y:S04]  /*3440*/  STL.64 [R1], R224 ;  /* 0x000000e001007387 */ /* 0x000fe80000100a00 */
[----:B------:R-:W-:Y:S04]  /*3450*/  STL.64 [R1+0x8], R226 ;  /* 0x000008e201007387 */ /* 0x000fe80000100a00 */
[----:B------:R-:W-:Y:S04]  /*3460*/  STL.64 [R1+0x10], R228 ;  /* 0x000010e401007387 */ /* 0x000fe80000100a00 */
[----:B------:R0:W-:Y:S04]  /*3470*/  STL.64 [R1+0x18], R230 ;  /* 0x000018e601007387 */ /* 0x0001e80000100a00 */
[----:B0-----:R-:W3:Y:S04]  /*3480*/  LDL.LU.64 R230, [R1+0xd8] ;  /* 0x0000d80001e67983 */ /* 0x001ee80000300a00 */
[----:B------:R-:W3:Y:S01]  /*3490*/  LDL.LU.64 R228, [R1+0xd0] ;  /* 0x0000d00001e47983 */ /* 0x000ee20000300a00 */
[----:B------:R-:W-:Y:S01]  /*34a0*/  UMOV UR4, UR56 ;  /* 0x0000003800047c82 */ /* 0x000fe20008000000 */
[----:B------:R-:W-:-:S02]  /*34b0*/  UMOV UR5, UR57 ;  /* 0x0000003900057c82 */ /* 0x000fc40008000000 */
[----:B------:R0:W5:Y:S04]  /*34c0*/  LDL.LU.64 R226, [R1+0xc8] ;  /* 0x0000c80001e27983 */ /* 0x0001680000300a00 */
[----:B------:R0:W5:Y:S01]  /*34d0*/  LDL.LU.64 R224, [R1+0xc0] ;  /* 0x0000c00001e07983 */ /* 0x0001620000300a00 */
[----:B---3--:R-:W-:-:S06]  /*34e0*/  WARPGROUP.ARRIVE ;  /* 0x00000000000079c5 */ /* 0x008fcc0000000000 */
[----:B------:R-:W-:Y:S03]  /*34f0*/  HGMMA.64x16x16.F32.BF16 R228, gdesc[UR4], R228, gsb0 ;  /* 0x0020000004e479f0 */ /* 0x000fe600080018e4 */
        /* <DEDUP_REMOVED lines=8> */
[----:B------:R-:W-:Y:S01]  /*3580*/  BPT.TRAP 0x1 ;  /* 0x000000040000795c */ /* 0x000fe20000300000 */
.L_x_24:
[----:B-1----:R-:W2:Y:S01]  /*3590*/  LDL R4, [R1+0x90] ;  /* 0x0000900001047983 */ /* 0x002ea20000100800 */
[----:B------:R-:W-:-:S13]  /*35a0*/  R2UR UR4, R17 ;  /* 0x00000000110472ca */ /* 0x000fda00000e0000 */
[----:B------:R-:W-:-:S04]  /*35b0*/  ULEA UR4, UR61, UR4, 0x3 ;  /* 0x000000043d047291 */ /* 0x000fc8000f8e183f */
[----:B------:R-:W-:-:S04]  /*35c0*/  UIADD3 UR4, UR4, 0x70, URZ ;  /* 0x0000007004047890 */ /* 0x000fc8000fffe03f */
[----:B------:R-:W-:-:S09]  /*35d0*/  UPRMT UR4, URZ, 0x654, UR4 ;  /* 0x000006543f047896 */ /* 0x000fd20008000004 */
[----:B------:R-:W-:Y:S01]  /*35e0*/  SYNCS.ARRIVE.TRANS64.RED.A1T0 RZ, [UR4], RZ ;  /* 0x000000ffffff79a7 */ /* 0x000fe20008100404 */
[----:B--2---:R-:W-:-:S13]  /*35f0*/  R2UR UR5, R4 ;  /* 0x00000000040572ca */ /* 0x004fda00000e0000 */
[----:B------:R-:W-:-:S06]  /*3600*/  UISETP.GT.U32.AND UP0, UPT, UR5, 0x1, UPT ;  /* 0x000000010500788c */ /* 0x000fcc000bf04070 */
[----:B------:R-:W-:-:S13]  /*3610*/  PLOP3.LUT P1, PT, PT, PT, UP0, 0x80, 0x0 ;  /* 0x000000000000781c */ /* 0x000fda0003f2f008 */
[----:B------:R-:W-:Y:S05]  /*3620*/  @P1 BRA `(.L_x_25) ;  /* 0x0000000000041947 */ /* 0x000fea0003800000 */
[----:B------:R-:W-:Y:S01]  /*3630*/  BPT.TRAP 0x1 ;  /* 0x000000040000795c */ /* 0x000fe20000300000 */
.L_x_25:
[----:B------:R-:W-:Y:S01]  /*3640*/  UIADD3 UR60, UR60, 0x1, URZ ;  /* 0x000000013c3c7890 */ /* 0x000fe2000fffe03f */
[C---:B------:R-:W-:Y:S01]  /*3650*/  ISETP.GT.AND P1, PT, R0.reuse, 0x1, PT ;  /* 0x000000010000780c */ /* 0x040fe20003f24270 */
[----:B------:R-:W-:Y:S01]  /*3660*/  UIADD3 UR61, UR61, 0x1, URZ ;  /* 0x000000013d3d7890 */ /* 0x000fe2000fffe03f */
[----:B------:R-:W-:Y:S01]  /*3670*/  VIADD R0, R0, 0xffffffff ;  /* 0xffffffff00007836 */ /* 0x000fe20000000000 */
[----:B------:R-:W-:Y:S02]  /*3680*/  UISETP.NE.AND UP0, UPT, UR60, 0xe, UPT ;  /* 0x0000000e3c00788c */ /* 0x000fe4000bf05270 */
[----:B------:R-:W-:Y:S02]  /*3690*/  UISETP.NE.AND UP1, UPT, UR61, 0xe, UPT ;  /* 0x0000000e3d00788c */ /* 0x000fe4000bf25270 */
[----:B------:R-:W-:Y:S02]  /*36a0*/  USEL UR4, URZ, 0x1, UP0 ;  /* 0x000000013f047887 */ /* 0x000fe40008000000 */
[----:B------:R-:W-:-:S02]  /*36b0*/  USEL UR60, UR60, URZ, UP0 ;  /* 0x0000003f3c3c7287 */ /* 0x000fc40008000000 */
[----:B------:R-:W-:Y:S02]  /*36c0*/  USEL UR61, UR61, URZ, UP1 ;  /* 0x0000003f3d3d7287 */ /* 0x000fe40008800000 */
[----:B------:R-:W-:Y:S01]  /*36d0*/  LOP3.LUT R3, R3, UR4, RZ, 0x3c, !PT ;  /* 0x0000000403037c12 */ /* 0x000fe2000f8e3cff */
[----:B------:R-:W-:Y:S09]  /*36e0*/  @P1 BRA `(.L_x_26) ;  /* 0xffffffec00841947 */ /* 0x000ff2000383ffff */
.L_x_19:
[----:B------:R2:W5:Y:S01]  /*36f0*/  LDL R8, [R1+0xa4] ;  /* 0x0000a40001087983 */ /* 0x0005620000100800 */
[----:B01----:R-:W0:Y:S02]  /*3700*/  LDC R0, c[0x0][0x28c] ;  /* 0x0000a300ff007b82 */ /* 0x003e240000000800 */
[----:B0-----:R-:W-:-:S13]  /*3710*/  ISETP.GE.AND P1, PT, R0, 0x1, PT ;  /* 0x000000010000780c */ /* 0x001fda0003f26270 */
[----:B--2---:R-:W-:Y:S05]  /*3720*/  @!P1 BRA `(.L_x_27) ;  /* 0x00000000004c9947 */ /* 0x004fea0003800000 */
[----:B------:R-:W-:Y:S05]  /*3730*/  @!P0 BRA `(.L_x_28) ;  /* 0x0000000000048947 */ /* 0x000fea0003800000 */
[----:B------:R-:W-:Y:S01]  /*3740*/  BPT.TRAP 0x1 ;  /* 0x000000040000795c */ /* 0x000fe20000300000 */
.L_x_28:
[----:B------:R-:W2:Y:S01]  /*3750*/  LDL R0, [R1+0x90] ;  /* 0x0000900001007983 */ /* 0x000ea20000100800 */
[----:B-----5:R-:W-:Y:S02]  /*3760*/  R2UR UR6, R8 ;  /* 0x00000000080672ca */ /* 0x020fe400000e0000 */
[----:B------:R-:W-:-:S11]  /*3770*/  R2UR UR5, R17 ;  /* 0x00000000110572ca */ /* 0x000fd600000e0000 */
[----:B------:R-:W-:-:S05]  /*3780*/  VIADD R7, R7, UR6 ;  /* 0x0000000607077c36 */ /* 0x000fca0008000000 */
[----:B------:R-:W-:-:S05]  /*3790*/  SHF.R.U32.HI R4, RZ, 0x1, R7 ;  /* 0x00000001ff047819 */ /* 0x000fca0000011607 */
[----:B------:R-:W-:Y:S01]  /*37a0*/  IMAD.WIDE.U32 R4, R4, -0x6db6db6d, RZ ;  /* 0x9249249304047825 */ /* 0x000fe200078e00ff */
[----:B--2---:R-:W-:-:S04]  /*37b0*/  R2UR UR4, R0 ;  /* 0x00000000000472ca */ /* 0x004fc800000e0000 */
[----:B------:R-:W-:-:S05]  /*37c0*/  SHF.R.U32.HI R0, RZ, 0x2, R5 ;  /* 0x00000002ff007819 */ /* 0x000fca0000011605 */
[----:B------:R-:W-:-:S05]  /*37d0*/  IMAD R0, R0, -0xe, R7 ;  /* 0xfffffff200007824 */ /* 0x000fca00078e0207 */
[----:B------:R-:W-:Y:S01]  /*37e0*/  LEA R0, R0, UR5, 0x3 ;  /* 0x0000000500007c11 */ /* 0x000fe2000f8e18ff */
[----:B------:R-:W-:-:S04]  /*37f0*/  UISETP.GT.U32.AND UP0, UPT, UR4, 0x1, UPT ;  /* 0x000000010400788c */ /* 0x000fc8000bf04070 */
[----:B------:R-:W-:Y:S02]  /*3800*/  VIADD R0, R0, 0x70 ;  /* 0x0000007000007836 */ /* 0x000fe40000000000 */
[----:B------:R-:W-:-:S03]  /*3810*/  PLOP3.LUT P0, PT, PT, PT, UP0, 0x80, 0x0 ;  /* 0x000000000000781c */ /* 0x000fc60003f0f008 */
[----:B------:R-:W-:-:S04]  /*3820*/  PRMT R0, RZ, 0x654, R0 ;  /* 0x00000654ff007816 */ /* 0x000fc80000000000 */
[----:B------:R0:W-:Y:S06]  /*3830*/  SYNCS.ARRIVE.TRANS64.RED.A1T0 RZ, [R0+URZ], RZ ;  /* 0x000000ff00ff79a7 */ /* 0x0001ec000810043f */
[----:B------:R-:W-:Y:S05]  /*3840*/  @P0 BRA `(.L_x_27) ;  /* 0x0000000000040947 */ /* 0x000fea0003800000 */
[----:B------:R-:W-:Y:S01]  /*3850*/  BPT.TRAP 0x1 ;  /* 0x000000040000795c */ /* 0x000fe20000300000 */
.L_x_27:
[----:B0-----:R-:W2:Y:S01]  /*3860*/  LDL R0, [R1+0xac] ;  /* 0x0000ac0001007983 */ /* 0x001ea20000100800 */
[----:B------:R-:W0:Y:S01]  /*3870*/  S2R R3, SR_TID.X ;  /* 0x0000000000037919 */ /* 0x000e220000002100 */
[----:B------:R-:W1:Y:S01]  /*3880*/  S2R R5, SR_TID.X ;  /* 0x0000000000057919 */ /* 0x000e620000002100 */
[----:B------:R-:W-:Y:S01]  /*3890*/  R2UR UR4, R18 ;  /* 0x00000000120472ca */ /* 0x000fe200000e0000 */
[----:B------:R-:W-:Y:S01]  /*38a0*/  ULDC.64 UR8, c[0x0][0x5d0] ;  /* 0x0001740000087ab9 */ /* 0x000fe20000000a00 */
[----:B------:R-:W4:Y:S04]  /*38b0*/  LDL.LU R6, [R1+0xa8] ;  /* 0x0000a80001067983 */ /* 0x000f280000300800 */
[----:B------:R-:W3:Y:S01]  /*38c0*/  LDL R20, [R1+0x94] ;  /* 0x0000940001147983 */ /* 0x000ee20000100800 */
[----:B------:R-:W-:-:S02]  /*38d0*/  R2UR UR7, R19 ;  /* 0x00000000130772ca */ /* 0x000fc400000e0000 */
[----:B-----5:R-:W-:Y:S01]  /*38e0*/  R2UR UR5, R8 ;  /* 0x00000000080572ca */ /* 0x020fe200000e0000 */
[----:B------:R-:W-:-:S03]  /*38f0*/  IMAD.U32 R8, RZ, RZ, UR8 ;  /* 0x00000008ff087e24 */ /* 0x000fc6000f8e00ff */
[----:B------:R-:W-:-:S06]  /*3900*/  UIMAD UR6, UR4, 0xf0, URZ ;  /* 0x000000f0040678a4 */ /* 0x000fcc000f8e023f */
[----:B------:R-:W-:Y:S01]  /*3910*/  IMAD.U32 R10, RZ, RZ, UR6 ;  /* 0x00000006ff0a7e24 */ /* 0x000fe2000f8e00ff */
[----:B------:R-:W-:Y:S02]  /*3920*/  UIMAD.WIDE UR10, UR7, 0x100, URZ ;  /* 0x00000100070a78a5 */ /* 0x000fe4000f8e023f */
[----:B------:R-:W-:Y:S01]  /*3930*/  USHF.L.U32 UR7, UR7, 0x8, URZ ;  /* 0x0000000807077899 */ /* 0x000fe2000800063f */
[----:B0-----:R-:W-:-:S04]  /*3940*/  SHF.R.U32.HI R3, RZ, 0x7, R3 ;  /* 0x00000007ff037819 */ /* 0x001fc80000011603 */
[----:B------:R-:W-:Y:S01]  /*3950*/  LOP3.LUT R3, R3, 0x1, RZ, 0xc0, !PT ;  /* 0x0000000103037812 */ /* 0x000fe200078ec0ff */
[C---:B-1----:R-:W-:Y:S01]  /*3960*/  IMAD.SHL.U32 R11, R5.reuse, 0x2, RZ ;  /* 0x00000002050b7824 */ /* 0x042fe200078e00ff */
[----:B------:R-:W-:-:S03]  /*3970*/  LOP3.LUT R4, R5, 0x60, RZ, 0xc0, !PT ;  /* 0x0000006005047812 */ /* 0x000fc600078ec0ff */
[----:B------:R-:W-:Y:S01]  /*3980*/  IMAD.SHL.U32 R17, R3, 0x40, RZ ;  /* 0x0000004003117824 */ /* 0x000fe200078e00ff */
[----:B------:R-:W-:Y:S02]  /*3990*/  SHF.R.U32.HI R4, RZ, 0x1, R4 ;  /* 0x00000001ff047819 */ /* 0x000fe40000011604 */
[----:B------:R-:W-:-:S04]  /*39a0*/  LOP3.LUT R10, R10, 0x6, R11, 0xf8, !PT ;  /* 0x000000060a0a7812 */ /* 0x000fc800078ef80b */
[----:B------:R-:W-:Y:S02]  /*39b0*/  SHF.R.S32.HI R11, RZ, 0x1f, R10 ;  /* 0x0000001fff0b7819 */ /* 0x000fe4000001140a */
[----:B--2---:R-:W-:Y:S02]  /*39c0*/  R2UR UR14, R0 ;  /* 0x00000000000e72ca */ /* 0x004fe400000e0000 */
[----:B------:R-:W-:-:S04]  /*39d0*/  SHF.R.U32.HI R0, RZ, 0x2, R5 ;  /* 0x00000002ff007819 */ /* 0x000fc80000011605 */
[----:B------:R-:W-:-:S04]  /*39e0*/  LOP3.LUT R0, R0, 0x7, RZ, 0xc0, !PT ;  /* 0x0000000700007812 */ /* 0x000fc800078ec0ff */
[--C-:B------:R-:W-:Y:S02]  /*39f0*/  LOP3.LUT R17, R17, 0x40, R0.reuse, 0xe2, !PT ;  /* 0x0000004011117812 */ /* 0x100fe400078ee200 */
[----:B------:R-:W-:Y:S01]  /*3a00*/  IADD3 R0, RZ, -R4, -R0 ;  /* 0x80000004ff007210 */ /* 0x000fe20007ffe800 */
[----:B------:R-:W-:Y:S01]  /*3a10*/  UISETP.GE.U32.AND UP2, UPT, UR14, 0xe, UPT ;  /* 0x0000000e0e00788c */ /* 0x000fe2000bf46070 */
[----:B------:R-:W-:Y:S01]  /*3a20*/  LOP3.LUT R17, R17, UR10, R4, 0xfe, !PT ;  /* 0x0000000a11117c12 */ /* 0x000fe2000f8efe04 */
[----:B------:R-:W-:Y:S01]  /*3a30*/  IMAD.MOV.U32 R4, RZ, RZ, -0x2 ;  /* 0xfffffffeff047424 */ /* 0x000fe200078e00ff */
[----:B---3--:R-:W-:Y:S01]  /*3a40*/  R2UR UR15, R20 ;  /* 0x00000000140f72ca */ /* 0x008fe200000e0000 */
[----:B------:R-:W-:Y:S01]  /*3a50*/  IMAD R0, R3, -0x40, R0 ;  /* 0xffffffc003007824 */ /* 0x000fe200078e0200 */
[----:B----4-:R-:W-:-:S11]  /*3a60*/  R2UR UR13, R6 ;  /* 0x00000000060d72ca */ /* 0x010fd600000e0000 */
[----:B------:R-:W-:Y:S02]  /*3a70*/  USHF.R.S32.HI UR12, URZ, 0x1f, UR15 ;  /* 0x0000001f3f0c7899 */ /* 0x000fe4000801140f */
[----:B------:R-:W-:Y:S02]  /*3a80*/  IMAD.WIDE.U32 R8, R8, UR15, R10 ;  /* 0x0000000f08087c25 */ /* 0x000fe4000f8e000a */
[----:B------:R-:W-:Y:S02]  /*3a90*/  UIMAD UR4, UR12, UR8, URZ ;  /* 0x000000080c0472a4 */ /* 0x000fe4000f8e023f */
[----:B------:R-:W-:Y:S02]  /*3aa0*/  UIADD3 UR8, UR14, UR5, URZ ;  /* 0x000000050e087290 */ /* 0x000fe4000fffe03f */
[----:B------:R-:W-:Y:S01]  /*3ab0*/  UIMAD UR4, UR15, UR9, UR4 ;  /* 0x000000090f0472a4 */ /* 0x000fe2000f8e0204 */
[----:B------:R-:W-:Y:S02]  /*3ac0*/  ULDC UR5, c[0x0][0x288] ;  /* 0x0000a20000057ab9 */ /* 0x000fe40000000800 */
[----:B------:R-:W-:Y:S01]  /*3ad0*/  ULDC UR9, c[0x0][0x284] ;  /* 0x0000a10000097ab9 */ /* 0x000fe20000000800 */
[----:B------:R-:W-:Y:S01]  /*3ae0*/  UISETP.GT.U32.AND UP1, UPT, UR8, 0xd, UPT ;  /* 0x0000000d0800788c */ /* 0x000fe2000bf24070 */
[----:B------:R-:W-:Y:S01]  /*3af0*/  IMAD.U32 R3, RZ, RZ, UR9 ;  /* 0x00000009ff037e24 */ /* 0x000fe2000f8e00ff */
[----:B------:R-:W-:Y:S01]  /*3b00*/  UISETP.GE.AND UP0, UPT, UR6, UR5, UPT ;  /* 0x000000050600728c */ /* 0x000fe2000bf06270 */
[----:B------:R-:W-:Y:S01]  /*3b10*/  VIADD R9, R9, UR4 ;  /* 0x0000000409097c36 */ /* 0x000fe20008000000 */
[----:B------:R-:W-:-:S02]  /*3b20*/  USHF.R.U32.HI UR4, URZ, 0x1, UR8 ;  /* 0x000000013f047899 */ /* 0x000fc40008011608 */
[----:B------:R-:W-:Y:S01]  /*3b30*/  IADD3 R0, R3, -UR7, R0 ;  /* 0x8000000703007c10 */ /* 0x000fe2000fffe000 */
[----:B------:R-:W-:Y:S01]  /*3b40*/  UISETP.LT.U32.AND UP1, UPT, UR14, 0xe, UP1 ;  /* 0x0000000e0e00788c */ /* 0x000fe20008f21070 */
[----:B------:R-:W-:Y:S01]  /*3b50*/  LOP3.LUT R3, R5, 0x3, RZ, 0xc0, !PT ;  /* 0x0000000305037812 */ /* 0x000fe200078ec0ff */
[----:B------:R-:W-:Y:S02]  /*3b60*/  UISETP.GE.OR UP0, UPT, UR7, UR9, UP0 ;  /* 0x000000090700728c */ /* 0x000fe40008706670 */
[----:B------:R-:W-:Y:S02]  /*3b70*/  USEL UR7, URZ, 0x1, !UP1 ;  /* 0x000000013f077887 */ /* 0x000fe4000c800000 */
[----:B------:R-:W-:Y:S01]  /*3b80*/  IMAD R3, R3, R4, UR5 ;  /* 0x0000000503037e24 */ /* 0x000fe2000f8e0204 */
[----:B------:R-:W-:Y:S01]  /*3b90*/  UIMAD.WIDE.U32 UR4, UR4, -0x6db6db6d, URZ ;  /* 0x92492493040478a5 */ /* 0x000fe2000f8e003f */
[----:B------:R-:W-:Y:S01]  /*3ba0*/  PLOP3.LUT P0, PT, PT, PT, UP0, 0x80, 0x0 ;  /* 0x000000000000781c */ /* 0x000fe20003f0f008 */
[----:B------:R-:W-:Y:S01]  /*3bb0*/  ULOP3.LUT UR13, UR13, UR7, URZ, 0x3c, !UPT ;  /* 0x000000070d0d7292 */ /* 0x000fe2000f8e3c3f */
[----:B------:R-:W-:Y:S01]  /*3bc0*/  VIADD R3, R3, -UR6 ;  /* 0x8000000603037c36 */ /* 0x000fe20008000000 */
[----:B------:R-:W-:Y:S01]  /*3bd0*/  USHF.R.U32.HI UR4, URZ, 0x2, UR5 ;  /* 0x000000023f047899 */ /* 0x000fe20008011605 */
[----:B------:R-:W-:-:S03]  /*3be0*/  UMOV UR6, 0xffffffff ;  /* 0xffffffff00067882 */ /* 0x000fc60000000000 */
[----:B------:R-:W-:Y:S02]  /*3bf0*/  UIMAD UR5, UR4, -0xe, UR8 ;  /* 0xfffffff2040578a4 */ /* 0x000fe4000f8e0208 */
[----:B------:R-:W-:-:S04]  /*3c00*/  @UP2 ULOP3.LUT UR13, UR13, 0x1, UR4, 0x78, !UPT ;  /* 0x000000010d0d2892 */ /* 0x000fc8000f8e7804 */
[----:B------:R-:W-:-:S05]  /*3c10*/  IMAD.U32 R4, RZ, RZ, UR5 ;  /* 0x00000005ff047e24 */ /* 0x000fca000f8e00ff */
[----:B------:R0:W-:Y:S02]  /*3c20*/  STL [R1+0xa4], R4 ;  /* 0x0000a40401007387 */ /* 0x0001e40000100800 */
[----:B0-----:R-:W-:-:S05]  /*3c30*/  IMAD.U32 R4, RZ, RZ, UR13 ;  /* 0x0000000dff047e24 */ /* 0x001fca000f8e00ff */
[----:B------:R0:W-:Y:S01]  /*3c40*/  STL [R1+0xa8], R4 ;  /* 0x0000a80401007387 */ /* 0x0001e20000100800 */
[----:B------:R-:W-:Y:S05]  /*3c50*/  @P0 BRA `(.L_x_29) ;  /* 0x0000010400d00947 */ /* 0x000fea0003800000 */
[----:B------:R-:W-:Y:S01]  /*3c60*/  FSETP.NEU.AND P2, PT, R16, RZ, PT ;  /* 0x000000ff1000720b */ /* 0x000fe20003f4d000 */
[----:B------:R-:W-:Y:S01]  /*3c70*/  ULDC.64 UR8, c[0x0][0x5c8] ;  /* 0x0001720000087ab9 */ /* 0x000fe20000000a00 */
[----:B------:R-:W-:Y:S01]  /*3c80*/  ISETP.GT.AND P0, PT, R3, RZ, PT ;  /* 0x000000ff0300720c */ /* 0x000fe20003f04270 */
[----:B------:R-:W-:Y:S01]  /*3c90*/  UIMAD UR4, UR11, UR8, URZ ;  /* 0x000000080b0472a4 */ /* 0x000fe2000f8e023f */
[----:B------:R-:W-:Y:S01]  /*3ca0*/  IMAD.U32 R18, RZ, RZ, UR9 ;  /* 0x00000009ff127e24 */ /* 0x000fe2000f8e00ff */
[----:B------:R-:W-:Y:S01]  /*3cb0*/  BSSY B0, `(.L_x_29) ;  /* 0x000106e000007945 */ /* 0x000fe20003800000 */
[----:B------:R-:W-:Y:S01]  /*3cc0*/  IMAD.WIDE.U32 R8, R17, UR8, R8 ;  /* 0x0000000811087c25 */ /* 0x000fe2000f8e0008 */
[----:B------:R-:W-:-:S03]  /*3cd0*/  ISETP.GT.AND P1, PT, R0, RZ, P0 ;  /* 0x000000ff0000720c */ /* 0x000fc60000724270 */
[----:B------:R-:W-:-:S04]  /*3ce0*/  IMAD R18, R17, R18, UR4 ;  /* 0x0000000411127e24 */ /* 0x000fc8000f8e0212 */
[----:B------:R-:W-:Y:S01]  /*3cf0*/  IMAD.IADD R18, R9, 0x1, R18 ;  /* 0x0000000109127824 */ /* 0x000fe200078e0212 */
[----:B------:R-:W-:Y:S06]  /*3d00*/  @!P2 BRA `(.L_x_30) ;  /* 0x000000c000d0a947 */ /* 0x000fec0003800000 */
[----:B------:R-:W1:Y:S01]  /*3d10*/  LDC.64 R6, c[0x0][0x5b8] ;  /* 0x00016e00ff067b82 */ /* 0x000e620000000a00 */
[----:B------:R-:W2:Y:S01]  /*3d20*/  LDL.LU R21, [R1+0x60] ;  /* 0x0000600001157983 */ /* 0x000ea20000300800 */
[----:B------:R-:W-:Y:S01]  /*3d30*/  R2UR UR7, R20 ;  /* 0x00000000140772ca */ /* 0x000fe200000e0000 */
[----:B------:R-:W-:-:S05]  /*3d40*/  ULDC.64 UR14, c[0x0][0x208] ;  /* 0x00008200000e7ab9 */ /* 0x000fca0000000a00 */
[----:B------:R-:W3:Y:S01]  /*3d50*/  LDC.64 R14, c[0x0][0x5b0] ;  /* 0x00016c00ff0e7b82 */ /* 0x000ee20000000a00 */
[----:B-1----:R-:W-:Y:S01]  /*3d60*/  IMAD.MOV.U32 R5, RZ, RZ, R7 ;  /* 0x000000ffff057224 */ /* 0x002fe200078e0007 */
[----:B------:R1:W-:Y:S01]  /*3d70*/  STL [R1+0x80], R6 ;  /* 0x0000800601007387 */ /* 0x0003e20000100800 */
[----:B------:R-:W-:-:S04]  /*3d80*/  IMAD.MOV.U32 R19, RZ, RZ, R6 ;  /* 0x000000ffff137224 */ /* 0x000fc800078e0006 */
[C---:B0-----:R-:W-:Y:S01]  /*3d90*/  IMAD R4, R19.reuse, UR12, RZ ;  /* 0x0000000c13047c24 */ /* 0x041fe2000f8e02ff */
[----:B---3--:R-:W-:Y:S01]  /*3da0*/  R2UR UR4, R14 ;  /* 0x000000000e0472ca */ /* 0x008fe200000e0000 */
[----:B------:R-:W-:Y:S01]  /*3db0*/  IMAD.WIDE.U32 R12, R19, UR7, R10 ;  /* 0x00000007130c7c25 */ /* 0x000fe2000f8e000a */
[----:B-1----:R-:W0:Y:S03]  /*3dc0*/  LDC.64 R6, c[0x0][0x5a8] ;  /* 0x00016a00ff067b82 */ /* 0x002e260000000a00 */
[----:B------:R-:W-:Y:S02]  /*3dd0*/  IMAD R233, R5, UR7, R4 ;  /* 0x0000000705e97c24 */ /* 0x000fe4000f8e0204 */
[----:B------:R-:W-:Y:S02]  /*3de0*/  IMAD.MOV.U32 R236, RZ, RZ, R12 ;  /* 0x000000ffffec7224 */ /* 0x000fe400078e000c */
[----:B------:R-:W-:Y:S01]  /*3df0*/  IMAD.IADD R237, R13, 0x1, R233 ;  /* 0x000000010ded7824 */ /* 0x000fe200078e02e9 */
[----:B------:R-:W-:Y:S03]  /*3e00*/  STL [R1+0x84], R233 ;  /* 0x000084e901007387 */ /* 0x000fe60000100800 */
[----:B------:R-:W-:Y:S01]  /*3e10*/  UIMAD UR4, UR11, UR4, URZ ;  /* 0x000000040b0472a4 */ /* 0x000fe2000f8e023f */
[C---:B------:R-:W-:Y:S01]  /*3e20*/  IMAD.WIDE.U32 R4, R17.reuse, R14, R236 ;  /* 0x0000000e11047225 */ /* 0x040fe200078e00ec */
[----:B------:R0:W-:Y:S04]  /*3e30*/  STL.64 [R1+0x88], R12 ;  /* 0x0000880c01007387 */ /* 0x0001e80000100a00 */
[----:B------:R-:W-:Y:S01]  /*3e40*/  IMAD R23, R17, R15, UR4 ;  /* 0x0000000411177e24 */ /* 0x000fe2000f8e020f */
[----:B------:R-:W-:-:S03]  /*3e50*/  ULDC.64 UR4, c[0x0][0x5c0] ;  /* 0x0001700000047ab9 */ /* 0x000fc60000000a00 */
[----:B------:R-:W-:Y:S01]  /*3e60*/  IMAD.IADD R5, R5, 0x1, R23 ;  /* 0x0000000105057824 */ /* 0x000fe200078e0217 */
[----:B------:R1:W-:Y:S01]  /*3e70*/  STL [R1+0xa0], R23 ;  /* 0x0000a01701007387 */ /* 0x0003e20000100800 */
[----:B0-----:R-:W-:-:S04]  /*3e80*/  LEA R12, P2, R4, R6, 0x1 ;  /* 0x00000006040c7211 */ /* 0x001fc800078408ff */
[----:B------:R-:W-:-:S05]  /*3e90*/  LEA.HI.X R13, R4, R7, R5, 0x1, P2 ;  /* 0x00000007040d7211 */ /* 0x000fca00010f0c05 */
[----:B------:R-:W3:Y:S01]  /*3ea0*/  @P1 LDG.E.LTC128B.U16 R234, desc[UR14][R12.64] ;  /* 0x0000000e0cea1981 */ /* 0x000ee2000c1e1520 */
[C---:B------:R-:W-:Y:S01]  /*3eb0*/  LEA R4, P2, R8.reuse, UR4, 0x1 ;  /* 0x0000000408047c11 */ /* 0x040fe2000f8408ff */
[----:B------:R-:W-:Y:S01]  /*3ec0*/  BSSY B1, `(.L_x_31) ;  /* 0x0000012000017945 */ /* 0x000fe20003800000 */
[----:B------:R-:W-:Y:S02]  /*3ed0*/  ISETP.GT.AND P3, PT, R3, 0x1, PT ;  /* 0x000000010300780c */ /* 0x000fe40003f64270 */
[----:B------:R-:W-:Y:S01]  /*3ee0*/  LEA.HI.X R5, R8, UR5, R18, 0x1, P2 ;  /* 0x0000000508057c11 */ /* 0x000fe200090f0c12 */
[----:B------:R-:W-:-:S04]  /*3ef0*/  IMAD.WIDE.U32 R8, R17, R14, R10 ;  /* 0x0000000e11087225 */ /* 0x000fc800078e000a */
[----:B------:R-:W-:Y:S02]  /*3f00*/  IMAD.IADD R9, R23, 0x1, R9 ;  /* 0x0000000117097824 */ /* 0x000fe400078e0209 */
[----:B------:R-:W-:-:S04]  /*3f10*/  IMAD.WIDE.U32 R8, R19, UR7, R8 ;  /* 0x0000000713087c25 */ /* 0x000fc8000f8e0008 */
[----:B------:R-:W-:Y:S01]  /*3f20*/  IMAD.IADD R9, R233, 0x1, R9 ;  /* 0x00000001e9097824 */ /* 0x000fe200078e0209 */
[----:B------:R-:W-:-:S04]  /*3f30*/  LEA R18, P2, R8, R6, 0x1 ;  /* 0x0000000608127211 */ /* 0x000fc800078408ff */
[----:B------:R-:W-:Y:S02]  /*3f40*/  LEA.HI.X R19, R8, R7, R9, 0x1, P2 ;  /* 0x0000000708137211 */ /* 0x000fe400010f0c09 */
[----:B------:R-:W-:Y:S01]  /*3f50*/  ISETP.GT.AND P2, PT, R0, RZ, P3 ;  /* 0x000000ff0000720c */ /* 0x000fe20001f44270 */
[----:B---3--:R-:W-:-:S04]  /*3f60*/  IMAD.U32 R12, R234, 0x10000, RZ ;  /* 0x00010000ea0c7824 */ /* 0x008fc800078e00ff */
[----:B------:R-:W-:-:S04]  /*3f70*/  FMUL R12, R12, R16 ;  /* 0x000000100c0c7220 */ /* 0x000fc80000400000 */
[----:B--2---:R-:W-:-:S05]  /*3f80*/  FFMA R12, R21, R2, R12 ;  /* 0x00000002150c7223 */ /* 0x004fca000000000c */
[----:B------:R-:W-:-:S05]  /*3f90*/  F2FP.BF16.F32.PACK_AB R8, RZ, R12 ;  /* 0x0000000cff08723e */ /* 0x000fca00000010ff */
[----:B------:R1:W-:Y:S01]  /*3fa0*/  @P1 STG.E.U16 desc[UR14][R4.64], R8 ;  /* 0x0000000804001986 */ /* 0x0003e2000c10150e */
[----:B------:R-:W-:Y:S05]  /*3fb0*/  @!P2 BRA `(.L_x_32) ;  /* 0x000000000008a947 */ /* 0x000fea0003800000 */
[----:B------:R-:W-:Y:S02]  /*3fc0*/  ULDC.64 UR4, c[0x0][0x208] ;  /* 0x0000820000047ab9 */ /* 0x000fe40000000a00 */
[----:B------:R0:W5:Y:S03]  /*3fd0*/  LDG.E.LTC128B.U16 R234, desc[UR4][R18.64+0x2] ;  /* 0x0000020412ea7981 */ /* 0x000166000c1e1520 */
.L_x_32:
[----:B------:R-:W-:Y:S05]  /*3fe0*/  BSYNC B1 ;  /* 0x0000000000017941 */ /* 0x000fea0003800000 */
.L_x_31:
[----:B------:R-:W2:Y:S04]  /*3ff0*/  LDL.LU R9, [R1+0x64] ;  /* 0x0000640001097983 */ /* 0x000ea80000300800 */
[----:B------:R-:W3:Y:S01]  /*4000*/  LDL.64 R12, [R1+0x88] ;  /* 0x00008800010c7983 */ /* 0x000ee20000100a00 */
[----:B-1---5:R-:W-:Y:S01]  /*4010*/  IMAD.U32 R8, R234, 0x10000, RZ ;  /* 0x00010000ea087824 */ /* 0x022fe200078e00ff */
[----:B------:R-:W-:Y:S01]  /*4020*/  R2UR UR7, R20 ;  /* 0x00000000140772ca */ /* 0x000fe200000e0000 */
[C---:B------:R-:W-:Y:S01]  /*4030*/  IMAD.SHL.U32 R20, R14.reuse, 0x8, RZ ;  /* 0x000000080e147824 */ /* 0x040fe200078e00ff */
[----:B------:R-:W-:Y:S01]  /*4040*/  SHF.L.U64.HI R21, R14, 0x3, R15 ;  /* 0x000000030e157819 */ /* 0x000fe2000001020f */
[----:B------:R-:W-:Y:S01]  /*4050*/  FMUL R8, R8, R16 ;  /* 0x0000001008087220 */ /* 0x000fe20000400000 */
[----:B------:R-:W-:Y:S01]  /*4060*/  ISETP.GT.AND P1, PT, R0, 0x8, P0 ;  /* 0x000000080000780c */ /* 0x000fe20000724270 */
[----:B------:R-:W-:Y:S01]  /*4070*/  ULDC.64 UR4, c[0x0][0x208] ;  /* 0x0000820000047ab9 */ /* 0x000fe20000000a00 */
[----:B------:R-:W4:Y:S01]  /*4080*/  LDL.LU R232, [R1+0x68] ;  /* 0x0000680001e87983 */ /* 0x000f220000300800 */
[----:B--2---:R-:W-:Y:S01]  /*4090*/  FFMA R22, R9, R2, R8 ;  /* 0x0000000209167223 */ /* 0x004fe20000000008 */
[----:B------:R-:W-:-:S04]  /*40a0*/  IMAD.WIDE.U32 R8, R17, R14, R20 ;  /* 0x0000000e11087225 */ /* 0x000fc800078e0014 */
[----:B------:R-:W-:Y:S01]  /*40b0*/  IMAD.IADD R235, R23, 0x1, R9 ;  /* 0x0000000117eb7824 */ /* 0x000fe200078e0209 */
[----:B---3--:R-:W-:Y:S02]  /*40c0*/  IADD3 R13, P4, R12, R8, RZ ;  /* 0x000000080c0d7210 */ /* 0x008fe40007f9e0ff */
[----:B------:R-:W-:-:S03]  /*40d0*/  F2FP.BF16.F32.PACK_AB R22, RZ, R22 ;  /* 0x00000016ff16723e */ /* 0x000fc600000010ff */
[----:B------:R-:W-:Y:S01]  /*40e0*/  IMAD.X R23, R235, 0x1, R237, P4 ;  /* 0x00000001eb177824 */ /* 0x000fe200020e06ed */
[C---:B------:R-:W-:Y:S01]  /*40f0*/  LEA R12, P4, R13.reuse, R6, 0x1 ;  /* 0x000000060d0c7211 */ /* 0x040fe200078808ff */
[----:B------:R1:W-:Y:S03]  /*4100*/  @P2 STG.E.U16 desc[UR4][R4.64+0x2], R22 ;  /* 0x0000021604002986 */ /* 0x0003e6000c101504 */
[----:B------:R-:W-:-:S05]  /*4110*/  LEA.HI.X R13, R13, R7, R23, 0x1, P4 ;  /* 0x000000070d0d7211 */ /* 0x000fca00020f0c17 */
[----:B------:R2:W3:Y:S04]  /*4120*/  @P1 LDG.E.LTC128B.U16 R234, desc[UR4][R12.64] ;  /* 0x000000040cea1981 */ /* 0x0004e8000c1e1520 */
[----:B------:R-:W4:Y:S01]  /*4130*/  LDL R13, [R1+0x80] ;  /* 0x00008000010d7983 */ /* 0x000f220000100800 */
[----:B-1----:R-:W-:Y:S01]  /*4140*/  IADD3 R22, P2, R10, R8, RZ ;  /* 0x000000080a167210 */ /* 0x002fe20007f5e0ff */
[----:B------:R-:W-:Y:S01]  /*4150*/  BSSY B1, `(.L_x_33) ;  /* 0x0000016000017945 */ /* 0x000fe20003800000 */
[----:B------:R-:W-:-:S03]  /*4160*/  ISETP.GT.AND P5, PT, R0, 0x8, P3 ;  /* 0x000000080000780c */ /* 0x000fc60001fa4270 */
[----:B------:R-:W-:Y:S02]  /*4170*/  IMAD.X R23, R11, 0x1, R235, P2 ;  /* 0x000000010b177824 */ /* 0x000fe400010e06eb */
[----:B----4-:R-:W-:-:S04]  /*4180*/  IMAD.WIDE.U32 R22, R13, UR7, R22 ;  /* 0x000000070d167c25 */ /* 0x010fc8000f8e0016 */
[----:B--2---:R-:W-:Y:S01]  /*4190*/  IMAD.IADD R13, R233, 0x1, R23 ;  /* 0x00000001e90d7824 */ /* 0x004fe200078e0217 */
[----:B------:R-:W-:Y:S01]  /*41a0*/  LEA R12, P2, R22, R6, 0x1 ;  /* 0x00000006160c7211 */ /* 0x000fe200078408ff */
[----:B------:R-:W-:-:S03]  /*41b0*/  IMAD.U32 R23, RZ, RZ, UR8 ;  /* 0x00000008ff177e24 */ /* 0x000fc6000f8e00ff */
[----:B------:R-:W-:Y:S01]  /*41c0*/  LEA.HI.X R13, R22, R7, R13, 0x1, P2 ;  /* 0x00000007160d7211 */ /* 0x000fe200010f0c0d */
[----:B---3--:R-:W-:Y:S02]  /*41d0*/  IMAD.U32 R22, R234, 0x10000, RZ ;  /* 0x00010000ea167824 */ /* 0x008fe400078e00ff */
[----:B------:R-:W-:Y:S02]  /*41e0*/  IMAD.SHL.U32 R233, R23, 0x10, RZ ;  /* 0x0000001017e97824 */ /* 0x000fe400078e00ff */
[----:B------:R-:W-:Y:S01]  /*41f0*/  FMUL R22, R22, R16 ;  /* 0x0000001016167220 */ /* 0x000fe20000400000 */
[----:B------:R-:W-:-:S03]  /*4200*/  IMAD.U32 R23, RZ, RZ, UR9 ;  /* 0x00000009ff177e24 */ /* 0x000fc6000f8e00ff */
[----:B------:R-:W-:Y:S01]  /*4210*/  FFMA R22, R232, R2, R22 ;  /* 0x00000002e8167223 */ /* 0x000fe20000000016 */
[----:B------:R-:W-:-:S04]  /*4220*/  IMAD.U32 R232, RZ, RZ, UR8 ;  /* 0x00000008ffe87e24 */ /* 0x000fc8000f8e00ff */
[----:B------:R-:W-:Y:S02]  /*4230*/  F2FP.BF16.F32.PACK_AB R22, RZ, R22 ;  /* 0x00000016ff16723e */ /* 0x000fe400000010ff */
[----:B------:R-:W-:Y:S02]  /*4240*/  SHF.L.U64.HI R23, R232, 0x4, R23 ;  /* 0x00000004e8177819 */ /* 0x000fe40000010217 */
[----:B------:R-:W-:-:S05]  /*4250*/  IADD3 R232, P2, R233, R4, RZ ;  /* 0x00000004e9e87210 */ /* 0x000fca0007f5e0ff */
[----:B------:R-:W-:-:S05]  /*4260*/  IMAD.X R233, R23, 0x1, R5, P2 ;  /* 0x0000000117e97824 */ /* 0x000fca00010e0605 */
[----:B------:R1:W-:Y:S01]  /*4270*/  @P1 STG.E.U16 desc[UR4][R232.64], R22 ;  /* 0x00000016e8001986 */ /* 0x0003e2000c101504 */
[----:B------:R-:W-:Y:S05]  /*4280*/  @!P5 BRA `(.L_x_34) ;  /* 0x000000000008d947 */ /* 0x000fea0003800000 */
[----:B------:R-:W-:Y:S02]  /*4290*/  ULDC.64 UR4, c[0x0][0x208] ;  /* 0x0000820000047ab9 */ /* 0x000fe40000000a00 */
[----:B------:R2:W5:Y:S03]  /*42a0*/  LDG.E.LTC128B.U16 R234, desc[UR4][R12.64+0x2] ;  /* 0x000002040cea7981 */ /* 0x000566000c1e1520 */
.L_x_34:
[----:B------:R-:W-:Y:S05]  /*42b0*/  BSYNC B1 ;  /* 0x0000000000017941 */ /* 0x000fea0003800000 */
.L_x_33:
[----:B------:R-:W3:Y:S01]  /*42c0*/  LDL.LU R23, [R1+0x6c] ;  /* 0x00006c0001177983 */ /* 0x000ee20000300800 */
[----:B-1---5:R-:W-:Y:S01]  /*42d0*/  IMAD.U32 R22, R234, 0x10000, RZ ;  /* 0x00010000ea167824 */ /* 0x022fe200078e00ff */
[----:B------:R-:W-:Y:S01]  /*42e0*/  ISETP.GT.AND P2, PT, R3, 0x8, PT ;  /* 0x000000080300780c */ /* 0x000fe20003f44270 */
[----:B------:R-:W-:Y:S01]  /*42f0*/  ULDC.64 UR4, c[0x0][0x208] ;  /* 0x0000820000047ab9 */ /* 0x000fe20000000a00 */
[----:B------:R-:W-:Y:S01]  /*4300*/  BSSY B1, `(.L_x_35) ;  /* 0x000000a000017945 */ /* 0x000fe20003800000 */
[----:B------:R-:W-:Y:S01]  /*4310*/  FMUL R22, R22, R16 ;  /* 0x0000001016167220 */ /* 0x000fe20000400000 */
[----:B------:R-:W-:-:S03]  /*4320*/  ISETP.GT.AND P4, PT, R0, RZ, P2 ;  /* 0x000000ff0000720c */ /* 0x000fc60001784270 */
[----:B---3--:R-:W-:-:S05]  /*4330*/  FFMA R22, R23, R2, R22 ;  /* 0x0000000217167223 */ /* 0x008fca0000000016 */
[----:B------:R-:W-:-:S05]  /*4340*/  F2FP.BF16.F32.PACK_AB R22, RZ, R22 ;  /* 0x00000016ff16723e */ /* 0x000fca00000010ff */
[----:B------:R1:W-:Y:S02]  /*4350*/  @P5 STG.E.U16 desc[UR4][R232.64+0x2], R22 ;  /* 0x00000216e8005986 */ /* 0x0003e4000c101504 */
[----:B-1----:R-:W-:Y:S01]  /*4360*/  PRMT R22, R234, 0x7610, R22 ;  /* 0x00007610ea167816 */ /* 0x002fe20000000016 */
[----:B------:R-:W-:Y:S06]  /*4370*/  @!P4 BRA `(.L_x_36) ;  /* 0x000000000008c947 */ /* 0x000fec0003800000 */
[----:B------:R-:W-:Y:S02]  /*4380*/  ULDC.64 UR4, c[0x0][0x208] ;  /* 0x0000820000047ab9 */ /* 0x000fe40000000a00 */
[----:B------:R1:W5:Y:S03]  /*4390*/  LDG.E.LTC128B.U16 R22, desc[UR4][R18.64+0x10] ;  /* 0x0000100412167981 */ /* 0x000366000c1e1520 */
.L_x_36:
[----:B------:R-:W-:Y:S05]  /*43a0*/  BSYNC B1 ;  /* 0x0000000000017941 */ /* 0x000fea0003800000 */
.L_x_35:
[----:B------:R-:W3:Y:S01]  /*43b0*/  LDL.LU R234, [R1+0x70] ;  /* 0x0000700001ea7983 */ /* 0x000ee20000300800 */
[----:B-----5:R-:W-:Y:S01]  /*43c0*/  IMAD.U32 R23, R22, 0x10000, RZ ;  /* 0x0001000016177824 */ /* 0x020fe200078e00ff */
[----:B------:R-:W-:Y:S01]  /*43d0*/  ISETP.GT.AND P1, PT, R3, 0x9, PT ;  /* 0x000000090300780c */ /* 0x000fe20003f24270 */
[----:B------:R-:W-:Y:S01]  /*43e0*/  ULDC.64 UR4, c[0x0][0x208] ;  /* 0x0000820000047ab9 */ /* 0x000fe20000000a00 */
[----:B------:R-:W-:Y:S01]  /*43f0*/  BSSY B1, `(.L_x_37) ;  /* 0x0000009000017945 */ /* 0x000fe20003800000 */
[----:B------:R-:W-:Y:S01]  /*4400*/  FMUL R23, R23, R16 ;  /* 0x0000001017177220 */ /* 0x000fe20000400000 */
[----:B------:R-:W-:-:S03]  /*4410*/  ISETP.GT.AND P5, PT, R0, RZ, P1 ;  /* 0x000000ff0000720c */ /* 0x000fc60000fa4270 */
[----:B---3--:R-:W-:-:S05]  /*4420*/  FFMA R23, R234, R2, R23 ;  /* 0x00000002ea177223 */ /* 0x008fca0000000017 */
[----:B------:R-:W-:-:S05]  /*4430*/  F2FP.BF16.F32.PACK_AB R23, RZ, R23 ;  /* 0x00000017ff17723e */ /* 0x000fca00000010ff */
[----:B------:R3:W-:Y:S01]  /*4440*/  @P4 STG.E.U16 desc[UR4][R4.64+0x10], R23 ;  /* 0x0000101704004986 */ /* 0x0007e2000c101504 */
[----:B------:R-:W-:Y:S05]  /*4450*/  @!P5 BRA `(.L_x_38) ;  /* 0x000000000008d947 */ /* 0x000fea0003800000 */
[----:B------:R-:W-:Y:S02]  /*4460*/  ULDC.64 UR4, c[0x0][0x208] ;  /* 0x0000820000047ab9 */ /* 0x000fe40000000a00 */
[----:B------:R4:W5:Y:S03]  /*4470*/  LDG.E.LTC128B.U16 R22, desc[UR4][R18.64+0x12] ;  /* 0x0000120412167981 */ /* 0x000966000c1e1520 */
.L_x_38:
[----:B------:R-:W-:Y:S05]  /*4480*/  BSYNC B1 ;  /* 0x0000000000017941 */ /* 0x000fea0003800000 */
.L_x_37:
[----:B------:R-:W2:Y:S01]  /*4490*/  LDL.LU R234, [R1+0x74] ;  /* 0x0000740001ea7983 */ /* 0x000ea20000300800 */
[----:B---3-5:R-:W-:Y:S01]  /*44a0*/  IMAD.U32 R23, R22, 0x10000, RZ ;  /* 0x0001000016177824 */ /* 0x028fe200078e00ff */
[----:B------:R-:W-:Y:S01]  /*44b0*/  ISETP.GT.AND P4, PT, R0, 0x8, P2 ;  /* 0x000000080000780c */ /* 0x000fe20001784270 */
[----:B------:R-:W-:Y:S01]  /*44c0*/  ULDC.64 UR4, c[0x0][0x208] ;  /* 0x0000820000047ab9 */ /* 0x000fe20000000a00 */
[----:B------:R-:W-:Y:S01]  /*44d0*/  BSSY B1, `(.L_x_39) ;  /* 0x0000008000017945 */ /* 0x000fe20003800000 */
[----:B------:R-:W-:-:S04]  /*44e0*/  FMUL R23, R23, R16 ;  /* 0x0000001017177220 */ /* 0x000fc80000400000 */
[----:B--2---:R-:W-:-:S05]  /*44f0*/  FFMA R23, R234, R2, R23 ;  /* 0x00000002ea177223 */ /* 0x004fca0000000017 */
[----:B------:R-:W-:-:S05]  /*4500*/  F2FP.BF16.F32.PACK_AB R23, RZ, R23 ;  /* 0x00000017ff17723e */ /* 0x000fca00000010ff */
[----:B------:R2:W-:Y:S01]  /*4510*/  @P5 STG.E.U16 desc[UR4][R4.64+0x12], R23 ;  /* 0x0000121704005986 */ /* 0x0005e2000c101504 */
[----:B------:R-:W-:Y:S05]  /*4520*/  @!P4 BRA `(.L_x_40) ;  /* 0x000000000008c947 */ /* 0x000fea0003800000 */
[----:B------:R-:W-:Y:S02]  /*4530*/  ULDC.64 UR4, c[0x0][0x208] ;  /* 0x0000820000047ab9 */ /* 0x000fe40000000a00 */
[----:B------:R3:W5:Y:S03]  /*4540*/  LDG.E.LTC128B.U16 R22, desc[UR4][R12.64+0x10] ;  /* 0x000010040c167981 */ /* 0x000766000c1e1520 */
.L_x_40:
[----:B------:R-:W-:Y:S05]  /*4550*/  BSYNC B1 ;  /* 0x0000000000017941 */ /* 0x000fea0003800000 */
.L_x_39:
[----:B------:R-:W4:Y:S01]  /*4560*/  LDL.LU R234, [R1+0x78] ;  /* 0x0000780001ea7983 */ /* 0x000f220000300800 */
[----:B--2--5:R-:W-:Y:S01]  /*4570*/  IMAD.U32 R23, R22, 0x10000, RZ ;  /* 0x0001000016177824 */ /* 0x024fe200078e00ff */
[----:B------:R-:W-:Y:S01]  /*4580*/  ISETP.GT.AND P5, PT, R0, 0x8, P1 ;  /* 0x000000080000780c */ /* 0x000fe20000fa4270 */
[----:B------:R-:W-:Y:S01]  /*4590*/  ULDC.64 UR4, c[0x0][0x208] ;  /* 0x0000820000047ab9 */ /* 0x000fe20000000a00 */
[----:B------:R-:W-:Y:S01]  /*45a0*/  BSSY B1, `(.L_x_41) ;  /* 0x0000008000017945 */ /* 0x000fe20003800000 */
[----:B------:R-:W-:-:S04]  /*45b0*/  FMUL R23, R23, R16 ;  /* 0x0000001017177220 */ /* 0x000fc80000400000 */
[----:B----4-:R-:W-:-:S05]  /*45c0*/  FFMA R23, R234, R2, R23 ;  /* 0x00000002ea177223 */ /* 0x010fca0000000017 */
[----:B------:R-:W-:-:S05]  /*45d0*/  F2FP.BF16.F32.PACK_AB R23, RZ, R23 ;  /* 0x00000017ff17723e */ /* 0x000fca00000010ff */
[----:B------:R2:W-:Y:S01]  /*45e0*/  @P4 STG.E.U16 desc[UR4][R232.64+0x10], R23 ;  /* 0x00001017e8004986 */ /* 0x0005e2000c101504 */
[----:B------:R-:W-:Y:S05]  /*45f0*/  @!P5 BRA `(.L_x_42) ;  /* 0x000000000008d947 */ /* 0x000fea0003800000 */
[----:B------:R-:W-:Y:S02]  /*4600*/  ULDC.64 UR4, c[0x0][0x208] ;  /* 0x0000820000047ab9 */ /* 0x000fe40000000a00 */
[----:B------:R4:W5:Y:S03]  /*4610*/  LDG.E.LTC128B.U16 R22, desc[UR4][R12.64+0x12] ;  /* 0x000012040c167981 */ /* 0x000966000c1e1520 */
.L_x_42:
[----:B------:R-:W-:Y:S05]  /*4620*/  BSYNC B1 ;  /* 0x0000000000017941 */ /* 0x000fea0003800000 */
.L_x_41:
[----:B--2---:R-:W2:Y:S04]  /*4630*/  LDL R23, [R1+0x94] ;  /* 0x0000940001177983 */ /* 0x004ea80000100800 */
[----:B------:R0:W-:Y:S04]  /*4640*/  STL.64 [R1+0xc0], R18 ;  /* 0x0000c01201007387 */ /* 0x0001e80000100a00 */
[----:B01----:R-:W3:Y:S01]  /*4650*/  LDL.LU R19, [R1+0x7c] ;  /* 0x00007c0001137983 */ /* 0x003ee20000300800 */
[----:B------:R-:W-:-:S03]  /*4660*/  IMAD.MOV.U32 R9, RZ, RZ, R235 ;  /* 0x000000ffff097224 */ /* 0x000fc600078e00eb */
[----:B------:R-:W-:Y:S04]  /*4670*/  STL.64 [R1+0xb8], R12 ;  /* 0x0000b80c01007387 */ /* 0x000fe80000100a00 */
[----:B------:R0:W-:Y:S01]  /*4680*/  STL.64 [R1+0xb0], R4 ;  /* 0x0000b00401007387 */ /* 0x0001e20000100a00 */
[----:B------:R-:W-:-:S03]  /*4690*/  ULDC.64 UR4, c[0x0][0x208] ;  /* 0x0000820000047ab9 */ /* 0x000fc60000000a00 */
[----:B------:R-:W4:Y:S01]  /*46a0*/  LDL R235, [R1+0x40] ;  /* 0x0000400001eb7983 */ /* 0x000f220000100800 */
[----:B--2---:R-:W-:Y:S01]  /*46b0*/  R2UR UR7, R23 ;  /* 0x00000000170772ca */ /* 0x004fe200000e0000 */
[----:B-----5:R-:W-:-:S04]  /*46c0*/  IMAD.U32 R23, R22, 0x10000, RZ ;  /* 0x0001000016177824 */ /* 0x020fc800078e00ff */
[----:B------:R-:W-:-:S04]  /*46d0*/  FMUL R23, R23, R16 ;  /* 0x0000001017177220 */ /* 0x000fc80000400000 */
[----:B---3--:R-:W-:Y:S01]  /*46e0*/  FFMA R23, R19, R2, R23 ;  /* 0x0000000213177223 */ /* 0x008fe20000000017 */
[----:B------:R-:W-:Y:S02]  /*46f0*/  IMAD.WIDE.U32 R18, R14, 0x78, R8 ;  /* 0x000000780e127825 */ /* 0x000fe400078e0008 */
[----:B------:R-:W2:Y:S02]  /*4700*/  LDL.64 R8, [R1+0x88] ;  /* 0x0000880001087983 */ /* 0x000ea40000100a00 */
[----:B------:R-:W-:-:S04]  /*4710*/  F2FP.BF16.F32.PACK_AB R23, RZ, R23 ;  /* 0x00000017ff17723e */ /* 0x000fc800000010ff */
[----:B------:R-:W-:Y:S01]  /*4720*/  PRMT R234, R23, 0x7610, R234 ;  /* 0x0000761017ea7816 */ /* 0x000fe200000000ea */
[----:B------:R-:W-:-:S04]  /*4730*/  IMAD R23, R15, 0x78, RZ ;  /* 0x000000780f177824 */ /* 0x000fc800078e02ff */
[----:B------:R-:W-:Y:S01]  /*4740*/  @P5 STG.E.U16 desc[UR4][R232.64+0x12], R234 ;  /* 0x000012eae8005986 */ /* 0x000fe2000c101504 */
[----:B0-----:R-:W-:-:S03]  /*4750*/  IMAD.IADD R4, R19, 0x1, R23 ;  /* 0x0000000113047824 */ /* 0x001fc600078e0217 */
[----:B------:R0:W-:Y:S01]  /*4760*/  STL.64 [R1+0x68], R18 ;  /* 0x0000681201007387 */ /* 0x0001e20000100a00 */
[----:B--2---:R-:W-:-:S03]  /*4770*/  IADD3 R9, P5, R8, R18, RZ ;  /* 0x0000001208097210 */ /* 0x004fc60007fbe0ff */
[----:B0-----:R-:W5:Y:S02]  /*4780*/  LDL.LU.64 R18, [R1+0xc0] ;  /* 0x0000c00001127983 */ /* 0x001f640000300a00 */
[----:B------:R-:W-:Y:S02]  /*4790*/  IMAD.X R15, R4, 0x1, R237, P5 ;  /* 0x00000001040f7824 */ /* 0x000fe400028e06ed */
[----:B------:R0:W-:Y:S02]  /*47a0*/  STL [R1+0x74], R4 ;  /* 0x0000740401007387 */ /* 0x0001e40000100800 */
[----:B0-----:R-:W-:-:S04]  /*47b0*/  IMAD.WIDE.U32 R4, R14, 0x78, R20 ;  /* 0x000000780e047825 */ /* 0x001fc800078e0014 */
[----:B----4-:R-:W-:Y:S02]  /*47c0*/  IMAD.IADD R13, R23, 0x1, R5 ;  /* 0x00000001170d7824 */ /* 0x010fe400078e0205 */
[----:B------:R-:W2:Y:S01]  /*47d0*/  LDL R23, [R1+0xa0] ;  /* 0x0000a00001177983 */ /* 0x000ea20000100800 */
[----:B------:R-:W-:Y:S02]  /*47e0*/  ISETP.GT.AND P4, PT, R0, 0x80, P0 ;  /* 0x000000800000780c */ /* 0x000fe40000784270 */
[C---:B------:R-:W-:Y:S02]  /*47f0*/  LEA R8, P5, R9.reuse, R6, 0x1 ;  /* 0x0000000609087211 */ /* 0x040fe400078a08ff */
[----:B------:R-:W-:Y:S02]  /*4800*/  PRMT R234, R22, 0x7610, R234 ;  /* 0x0000761016ea7816 */ /* 0x000fe400000000ea */
[----:B------:R-:W-:Y:S01]  /*4810*/  LEA.HI.X R9, R9, R7, R15, 0x1, P5 ;  /* 0x0000000709097211 */ /* 0x000fe200028f0c0f */
[----:B------:R-:W-:Y:S01]  /*4820*/  IMAD.MOV.U32 R12, RZ, RZ, R4 ;  /* 0x000000ffff0c7224 */ /* 0x000fe200078e0004 */
[----:B------:R-:W3:Y:S05]  /*4830*/  LDL R15, [R1+0x84] ;  /* 0x00008400010f7983 */ /* 0x000eea0000100800 */
[----:B------:R0:W4:Y:S02]  /*4840*/  @P4 LDG.E.LTC128B.U16 R234, desc[UR4][R8.64] ;  /* 0x0000000408ea4981 */ /* 0x000124000c1e1520 */
[----:B0-----:R-:W-:-:S03]  /*4850*/  IMAD.WIDE.U32 R8, R17, R14, R12 ;  /* 0x0000000e11087225 */ /* 0x001fc600078e000c */
[----:B------:R-:W-:-:S04]  /*4860*/  IADD3 R22, P5, R10, R8, RZ ;  /* 0x000000080a167210 */ /* 0x000fc80007fbe0ff */
[----:B--2---:R-:W-:Y:S02]  /*4870*/  IADD3.X R23, R11, R23, R9, P5, !PT ;  /* 0x000000170b177210 */ /* 0x004fe40002ffe409 */
[----:B------:R-:W2:Y:S04]  /*4880*/  LDL R9, [R1+0x80] ;  /* 0x0000800001097983 */ /* 0x000ea80000100800 */
[----:B----4-:R0:W-:Y:S01]  /*4890*/  STL [R1+0x70], R234 ;  /* 0x000070ea01007387 */ /* 0x0101e20000100800 */
[----:B--2---:R-:W-:-:S04]  /*48a0*/  IMAD.WIDE.U32 R22, R9, UR7, R22 ;  /* 0x0000000709167c25 */ /* 0x004fc8000f8e0016 */
[----:B---3--:R-:W-:Y:S01]  /*48b0*/  IMAD.IADD R9, R15, 0x1, R23 ;  /* 0x000000010f097824 */ /* 0x008fe200078e0217 */
[----:B------:R-:W-:Y:S01]  /*48c0*/  LEA R8, P5, R22, R6, 0x1 ;  /* 0x0000000616087211 */ /* 0x000fe200078a08ff */
[----:B------:R-:W-:Y:S02]  /*48d0*/  IMAD.U32 R15, R234, 0x10000, RZ ;  /* 0x00010000ea0f7824 */ /* 0x000fe400078e00ff */
[----:B0-----:R-:W-:Y:S01]  /*48e0*/  IMAD.U32 R234, RZ, RZ, UR8 ;  /* 0x00000008ffea7e24 */ /* 0x001fe2000f8e00ff */
[----:B------:R-:W-:Y:S01]  /*48f0*/  LEA.HI.X R9, R22, R7, R9, 0x1, P5 ;  /* 0x0000000716097211 */ /* 0x000fe200028f0c09 */
[----:B------:R-:W-:Y:S01]  /*4900*/  FMUL R15, R15, R16 ;  /* 0x000000100f0f7220 */ /* 0x000fe20000400000 */
[----:B------:R-:W-:Y:S01]  /*4910*/  IMAD.U32 R22, RZ, RZ, UR9 ;  /* 0x00000009ff167e24 */ /* 0x000fe2000f8e00ff */
[----:B------:R-:W-:Y:S02]  /*4920*/  IADD3 R4, P5, R20, R4, RZ ;  /* 0x0000000414047210 */ /* 0x000fe40007fbe0ff */
[----:B------:R-:W-:Y:S01]  /*4930*/  FFMA R15, R235, R2, R15 ;  /* 0x00000002eb0f7223 */ /* 0x000fe2000000000f */
[----:B------:R-:W-:-:S04]  /*4940*/  IMAD.WIDE.U32 R234, R234, 0xf0, R232 ;  /* 0x000000f0eaea7825 */ /* 0x000fc800078e00e8 */
[----:B------:R-:W-:Y:S01]  /*4950*/  IMAD R23, R22, 0xf0, RZ ;  /* 0x000000f016177824 */ /* 0x000fe200078e02ff */
[----:B------:R-:W-:Y:S01]  /*4960*/  F2FP.BF16.F32.PACK_AB R15, RZ, R15 ;  /* 0x0000000fff0f723e */ /* 0x000fe200000010ff */
[----:B------:R-:W-:Y:S02]  /*4970*/  @P4 IMAD.MOV.U32 R22, RZ, RZ, R234 ;  /* 0x000000ffff164224 */ /* 0x000fe400078e00ea */
[----:B------:R-:W-:Y:S02]  /*4980*/  IMAD.IADD R23, R235, 0x1, R23 ;  /* 0x00000001eb177824 */ /* 0x000fe400078e0217 */
[----:B------:R-:W-:Y:S02]  /*4990*/  IMAD.X R5, R13, 0x1, R21, P5 ;  /* 0x000000010d057824 */ /* 0x000fe400028e0615 */
[----:B------:R0:W5:Y:S04]  /*49a0*/  LDL.LU.64 R12, [R1+0xb8] ;  /* 0x0000b800010c7983 */ /* 0x0001680000300a00 */
[----:B------:R1:W-:Y:S02]  /*49b0*/  @P4 STG.E.U16 desc[UR4][R22.64], R15 ;  /* 0x0000000f16004986 */ /* 0x0003e4000c101504 */
[----:B-1----:R-:W-:-:S02]  /*49c0*/  IMAD.WIDE.U32 R14, R17, R14, R4 ;  /* 0x0000000e110e7225 */ /* 0x002fc400078e0004 */
[----:B------:R0:W5:Y:S01]  /*49d0*/  LDL.LU.64 R4, [R1+0xb0] ;  /* 0x0000b00001047983 */ /* 0x0001620000300a00 */
[----:B------:R-:W-:Y:S01]  /*49e0*/  ISETP.GT.AND P4, PT, R0, 0x80, P3 ;  /* 0x000000800000780c */ /* 0x000fe20001f84270 */
[----:B------:R-:W-:-:S12]  /*49f0*/  BSSY B1, `(.L_x_43) ;  /* 0x0000005000017945 */ /* 0x000fd80003800000 */
[----:B0-----:R-:W-:Y:S05]  /*4a00*/  @!P4 BRA `(.L_x_44) ;  /* 0x00000000000cc947 */ /* 0x001fea0003800000 */
[----:B------:R-:W-:Y:S02]  /*4a10*/  ULDC.64 UR4, c[0x0][0x208] ;  /* 0x0000820000047ab9 */ /* 0x000fe40000000a00 */
[----:B------:R-:W2:Y:S04]  /*4a20*/  LDG.E.LTC128B.U16 R17, desc[UR4][R8.64+0x2] ;  /* 0x0000020408117981 */ /* 0x000ea8000c1e1520 */
[----:B--2---:R0:W-:Y:S02]  /*4a30*/  STL [R1+0x70], R17 ;  /* 0x0000701101007387 */ /* 0x0041e40000100800 */
.L_x_44:
[----:B------:R-:W-:Y:S05]  /*4a40*/  BSYNC B1 ;  /* 0x0000000000017941 */ /* 0x000fea0003800000 */
.L_x_43:
[----:B0-----:R-:W2:Y:S04]  /*4a50*/  LDL R17, [R1+0x70] ;  /* 0x0000700001117983 */ /* 0x001ea80000100800 */
[----:B-----5:R0:W-:Y:S04]  /*4a60*/  STL [R1+0xc4], R12 ;  /* 0x0000c40c01007387 */ /* 0x0201e80000100800 */
[----:B0-----:R-:W3:Y:S04]  /*4a70*/  LDL.LU R12, [R1+0x44] ;  /* 0x00004400010c7983 */ /* 0x001ee80000300800 */
[----:B------:R0:W-:Y:S04]  /*4a80*/  STL [R1+0xc0], R3 ;  /* 0x0000c00301007387 */ /* 0x0001e80000100800 */
[----:B0-----:R-:W4:Y:S01]  /*4a90*/  LDL.LU R3, [R1+0xa0] ;  /* 0x0000a00001037983 */ /* 0x001f220000300800 */
[----:B------:R-:W-:-:S03]  /*4aa0*/  IADD3 R14, P5, R10, R14, RZ ;  /* 0x0000000e0a0e7210 */ /* 0x000fc60007fbe0ff */
[----:B------:R0:W-:Y:S01]  /*4ab0*/  STL.64 [R1+0xb8], R8 ;  /* 0x0000b80801007387 */ /* 0x0001e20000100a00 */
[----:B------:R-:W-:-:S03]  /*4ac0*/  ULDC.64 UR4, c[0x0][0x208] ;  /* 0x0000820000047ab9 */ /* 0x000fc60000000a00 */
[----:B0-----:R-:W4:Y:S04]  /*4ad0*/  LDL.LU.64 R8, [R1+0x68] ;  /* 0x0000680001087983 */ /* 0x001f280000300a00 */
[----:B------:R0:W-:Y:S04]  /*4ae0*/  STL.64 [R1+0xb0], R4 ;  /* 0x0000b00401007387 */ /* 0x0001e80000100a00 */
[----:B0-----:R-:W4:Y:S01]  /*4af0*/  LDL.LU.64 R4, [R1+0x88] ;  /* 0x0000880001047983 */ /* 0x001f220000300a00 */
[----:B--2---:R-:W-:-:S04]  /*4b00*/  IMAD.U32 R17, R17, 0x10000, RZ ;  /* 0x0001000011117824 */ /* 0x004fc800078e00ff */
[----:B------:R-:W-:-:S04]  /*4b10*/  FMUL R17, R17, R16 ;  /* 0x0000001011117220 */ /* 0x000fc80000400000 */
[----:B---3--:R-:W-:Y:S02]  /*4b20*/  FFMA R17, R12, R2, R17 ;  /* 0x000000020c117223 */ /* 0x008fe40000000011 */
[----:B------:R0:W5:Y:S03]  /*4b30*/  LDL.LU R12, [R1+0xc4] ;  /* 0x0000c400010c7983 */ /* 0x0001660000300800 */
[----:B------:R-:W-:-:S04]  /*4b40*/  F2FP.BF16.F32.PACK_AB R10, RZ, R17 ;  /* 0x00000011ff0a723e */ /* 0x000fc800000010ff */
[----:B------:R-:W-:Y:S01]  /*4b50*/  PRMT R17, R10, 0x7610, R17 ;  /* 0x000076100a117816 */ /* 0x000fe20000000011 */
[----:B------:R-:W-:Y:S01]  /*4b60*/  @P4 IMAD.MOV.U32 R10, RZ, RZ, R234 ;  /* 0x000000ffff0a4224 */ /* 0x000fe200078e00ea */
[----:B----4-:R-:W-:Y:S01]  /*4b70*/  IADD3.X R15, R11, R3, R15, P5, !PT ;  /* 0x000000030b0f7210 */ /* 0x010fe20002ffe40f */
[----:B------:R-:W-:Y:S01]  /*4b80*/  @P4 IMAD.MOV.U32 R11, RZ, RZ, R23 ;  /* 0x000000ffff0b4224 */ /* 0x000fe200078e0017 */
[----:B------:R0:W5:Y:S04]  /*4b90*/  LDL.LU R3, [R1+0xc0] ;  /* 0x0000c00001037983 */ /* 0x0001680000300800 */
[----:B------:R1:W-:Y:S04]  /*4ba0*/  @P4 STG.E.U16 desc[UR4][R10.64+0x2], R17 ;  /* 0x000002110a004986 */ /* 0x0003e8000c101504 */
[----:B-1----:R-:W2:Y:S01]  /*4bb0*/  LDL.LU R10, [R1+0x74] ;  /* 0x00007400010a7983 */ /* 0x002ea20000300800 */
[----:B------:R-:W-:-:S03]  /*4bc0*/  IADD3 R11, P4, P5, R4, R8, R20 ;  /* 0x00000008040b7210 */ /* 0x000fc60007d9e014 */
[----:B------:R0:W5:Y:S04]  /*4bd0*/  LDL.LU.64 R8, [R1+0xb8] ;  /* 0x0000b80001087983 */ /* 0x0001680000300a00 */
[----:B------:R0:W5:Y:S01]  /*4be0*/  LDL.LU.64 R4, [R1+0xb0] ;  /* 0x0000b00001047983 */ /* 0x0001620000300a00 */
[----:B--2---:R-:W-:-:S03]  /*4bf0*/  IADD3.X R20, R237, R10, R21, P4, P5 ;  /* 0x0000000aed147210 */ /* 0x004fc600027ea415 */
[----:B------:R-:W2:Y:S01]  /*4c00*/  LDL.LU R21, [R1+0x70] ;  /* 0x0000700001157983 */ /* 0x000ea20000300800 */
[----:B------:R-:W-:Y:S01]  /*4c10*/  ISETP.GT.AND P0, PT, R0, 0x88, P0 ;  /* 0x000000880000780c */ /* 0x000fe20000704270 */
[----:B------:R-:W-:Y:S01]  /*4c20*/  BSSY B1, `(.L_x_45) ;  /* 0x0000007000017945 */ /* 0x000fe20003800000 */
[----:B------:R-:W-:-:S04]  /*4c30*/  LEA R10, P4, R11, R6, 0x1 ;  /* 0x000000060b0a7211 */ /* 0x000fc800078808ff */
[----:B------:R-:W-:Y:S02]  /*4c40*/  LEA.HI.X R11, R11, R7, R20, 0x1, P4 ;  /* 0x000000070b0b7211 */ /* 0x000fe400020f0c14 */
[----:B--2---:R-:W-:-:S05]  /*4c50*/  PRMT R17, R21, 0x7610, R17 ;  /* 0x0000761015117816 */ /* 0x004fca0000000011 */
[----:B0-----:R-:W-:Y:S05]  /*4c60*/  @!P0 BRA `(.L_x_46) ;  /* 0x0000000000088947 */ /* 0x001fea0003800000 */
[----:B------:R-:W-:Y:S02]  /*4c70*/  ULDC.64 UR4, c[0x0][0x208] ;  /* 0x0000820000047ab9 */ /* 0x000fe40000000a00 */
[----:B------:R0:W5:Y:S03]  /*4c80*/  LDG.E.LTC128B.U16 R17, desc[UR4][R10.64] ;  /* 0x000000040a117981 */ /* 0x000166000c1e1520 */
.L_x_46:
[----:B------:R-:W-:Y:S05]  /*4c90*/  BSYNC B1 ;  /* 0x0000000000017941 */ /* 0x000fea0003800000 */
.L_x_45:
[----:B0-----:R-:W2:Y:S04]  /*4ca0*/  LDL R11, [R1+0x94] ;  /* 0x00009400010b7983 */ /* 0x001ea80000100800 */
[----:B------:R-:W3:Y:S04]  /*4cb0*/  LDL.LU R10, [R1+0x80] ;  /* 0x00008000010a7983 */ /* 0x000ee80000300800 */
[----:B------:R-:W4:Y:S04]  /*4cc0*/  LDL.LU R21, [R1+0x84] ;  /* 0x0000840001157983 */ /* 0x000f280000300800 */
[----:B------:R-:W3:Y:S01]  /*4cd0*/  LDL.LU R20, [R1+0x48] ;  /* 0x0000480001147983 */ /* 0x000ee20000300800 */
[----:B------:R-:W-:Y:S01]  /*4ce0*/  ISETP.GT.AND P3, PT, R0, 0x88, P3 ;  /* 0x000000880000780c */ /* 0x000fe20001f64270 */
[----:B------:R-:W-:Y:S01]  /*4cf0*/  BSSY B1, `(.L_x_47) ;  /* 0x0000017000017945 */ /* 0x000fe20003800000 */
[----:B--2---:R-:W-:Y:S01]  /*4d00*/  R2UR UR4, R11 ;  /* 0x000000000b0472ca */ /* 0x004fe200000e0000 */
[----:B-----5:R-:W-:-:S04]  /*4d10*/  IMAD.U32 R11, R17, 0x10000, RZ ;  /* 0x00010000110b7824 */ /* 0x020fc800078e00ff */
[----:B------:R-:W-:-:S04]  /*4d20*/  FMUL R11, R11, R16 ;  /* 0x000000100b0b7220 */ /* 0x000fc80000400000 */
[----:B---3--:R-:W-:-:S04]  /*4d30*/  FFMA R11, R20, R2, R11 ;  /* 0x00000002140b7223 */ /* 0x008fc8000000000b */
[----:B------:R-:W-:Y:S01]  /*4d40*/  IMAD.WIDE.U32 R14, R10, UR4, R14 ;  /* 0x000000040a0e7c25 */ /* 0x000fe2000f8e000e */
[----:B------:R-:W-:-:S03]  /*4d50*/  ULDC.64 UR4, c[0x0][0x208] ;  /* 0x0000820000047ab9 */ /* 0x000fc60000000a00 */
[----:B------:R-:W-:Y:S01]  /*4d60*/  IMAD.U32 R10, RZ, RZ, UR8 ;  /* 0x00000008ff0a7e24 */ /* 0x000fe2000f8e00ff */
[----:B------:R-:W-:Y:S01]  /*4d70*/  LEA R6, P5, R14, R6, 0x1 ;  /* 0x000000060e067211 */ /* 0x000fe200078a08ff */
[----:B----4-:R-:W-:Y:S02]  /*4d80*/  IMAD.IADD R15, R21, 0x1, R15 ;  /* 0x00000001150f7824 */ /* 0x010fe400078e020f */
[----:B------:R-:W-:Y:S02]  /*4d90*/  IMAD.SHL.U32 R10, R10, 0x10, RZ ;  /* 0x000000100a0a7824 */ /* 0x000fe400078e00ff */
[----:B------:R-:W-:Y:S01]  /*4da0*/  IMAD.U32 R21, RZ, RZ, UR9 ;  /* 0x00000009ff157e24 */ /* 0x000fe2000f8e00ff */
[----:B------:R-:W-:Y:S01]  /*4db0*/  LEA.HI.X R7, R14, R7, R15, 0x1, P5 ;  /* 0x000000070e077211 */ /* 0x000fe200028f0c0f */
[----:B------:R-:W-:Y:S01]  /*4dc0*/  IMAD.U32 R20, RZ, RZ, UR8 ;  /* 0x00000008ff147e24 */ /* 0x000fe2000f8e00ff */
[----:B------:R-:W-:Y:S02]  /*4dd0*/  IADD3 R10, P4, R10, R234, RZ ;  /* 0x000000ea0a0a7210 */ /* 0x000fe40007f9e0ff */
[----:B------:R-:W-:-:S02]  /*4de0*/  F2FP.BF16.F32.PACK_AB R14, RZ, R11 ;  /* 0x0000000bff0e723e */ /* 0x000fc400000010ff */
[----:B------:R-:W-:-:S05]  /*4df0*/  SHF.L.U64.HI R20, R20, 0x4, R21 ;  /* 0x0000000414147819 */ /* 0x000fca0000010215 */
[----:B------:R-:W-:-:S05]  /*4e00*/  IMAD.X R11, R23, 0x1, R20, P4 ;  /* 0x00000001170b7824 */ /* 0x000fca00020e0614 */
[----:B------:R0:W-:Y:S02]  /*4e10*/  @P0 STG.E.U16 desc[UR4][R10.64], R14 ;  /* 0x0000000e0a000986 */ /* 0x0001e4000c101504 */
[----:B0-----:R-:W-:Y:S01]  /*4e20*/  PRMT R14, R17, 0x7610, R14 ;  /* 0x00007610110e7816 */ /* 0x001fe2000000000e */
[----:B------:R-:W-:Y:S06]  /*4e30*/  @!P3 BRA `(.L_x_48) ;  /* 0x000000000008b947 */ /* 0x000fec0003800000 */
[----:B------:R-:W-:Y:S02]  /*4e40*/  ULDC.64 UR4, c[0x0][0x208] ;  /* 0x0000820000047ab9 */ /* 0x000fe40000000a00 */
[----:B------:R0:W5:Y:S03]  /*4e50*/  LDG.E.LTC128B.U16 R14, desc[UR4][R6.64+0x2] ;  /* 0x00000204060e7981 */ /* 0x000166000c1e1520 */
.L_x_48:
[----:B------:R-:W-:Y:S05]  /*4e60*/  BSYNC B1 ;  /* 0x0000000000017941 */ /* 0x000fea0003800000 */
.L_x_47:
[----:B------:R-:W2:Y:S01]  /*4e70*/  LDL.LU R17, [R1+0x4c] ;  /* 0x00004c0001117983 */ /* 0x000ea20000300800 */
[----:B-----5:R-:W-:Y:S01]  /*4e80*/  IMAD.U32 R15, R14, 0x10000, RZ ;  /* 0x000100000e0f7824 */ /* 0x020fe200078e00ff */
        /* <DEDUP_REMOVED lines=10> */
.L_x_50:
[----:B------:R-:W-:Y:S05]  /*4f30*/  BSYNC B1 ;  /* 0x0000000000017941 */ /* 0x000fea0003800000 */
.L_x_49:
[----:B------:R-:W3:Y:S01]  /*4f40*/  LDL.LU R17, [R1+0x50] ;  /* 0x0000500001117983 */ /* 0x000ee20000300800 */
[----:B-1---5:R-:W-:Y:S01]  /*4f50*/  IMAD.U32 R15, R14, 0x10000, RZ ;  /* 0x000100000e0f7824 */ /* 0x022fe200078e00ff */
[----:B------:R-:W-:Y:S01]  /*4f60*/  ISETP.GT.AND P3, PT, R0, 0x80, P1 ;  /* 0x000000800000780c */ /* 0x000fe20000f64270 */
[----:B------:R-:W-:Y:S01]  /*4f70*/  @P0 IMAD.MOV.U32 R20, RZ, RZ, R234 ;  /* 0x000000ffff140224 */ /* 0x000fe200078e00ea */
[----:B------:R-:W-:Y:S01]  /*4f80*/  ULDC.64 UR4, c[0x0][0x208] ;  /* 0x0000820000047ab9 */ /* 0x000fe20000000a00 */
[----:B------:R-:W-:Y:S01]  /*4f90*/  FMUL R15, R15, R16 ;  /* 0x000000100f0f7220 */ /* 0x000fe20000400000 */
[----:B------:R-:W-:Y:S01]  /*4fa0*/  @P0 IMAD.MOV.U32 R21, RZ, RZ, R23 ;  /* 0x000000ffff150224 */ /* 0x000fe200078e0017 */
[----:B------:R-:W-:Y:S02]  /*4fb0*/  BSSY B1, `(.L_x_51) ;  /* 0x0000007000017945 */ /* 0x000fe40003800000 */
[----:B---3--:R-:W-:-:S05]  /*4fc0*/  FFMA R15, R17, R2, R15 ;  /* 0x00000002110f7223 */ /* 0x008fca000000000f */
[----:B------:R-:W-:-:S05]  /*4fd0*/  F2FP.BF16.F32.PACK_AB R15, RZ, R15 ;  /* 0x0000000fff0f723e */ /* 0x000fca00000010ff */
[----:B------:R1:W-:Y:S01]  /*4fe0*/  @P0 STG.E.U16 desc[UR4][R20.64+0x10], R15 ;  /* 0x0000100f14000986 */ /* 0x0003e2000c101504 */
[----:B------:R-:W-:Y:S05]  /*4ff0*/  @!P3 BRA `(.L_x_52) ;  /* 0x000000000008b947 */ /* 0x000fea0003800000 */
[----:B------:R-:W-:Y:S02]  /*5000*/  ULDC.64 UR4, c[0x0][0x208] ;  /* 0x0000820000047ab9 */ /* 0x000fe40000000a00 */
[----:B------:R3:W5:Y:S03]  /*5010*/  LDG.E.LTC128B.U16 R14, desc[UR4][R8.64+0x12] ;  /* 0x00001204080e7981 */ /* 0x000766000c1e1520 */
.L_x_52:
[----:B------:R-:W-:Y:S05]  /*5020*/  BSYNC B1 ;  /* 0x0000000000017941 */ /* 0x000fea0003800000 */
.L_x_51:
[----:B------:R-:W4:Y:S01]  /*5030*/  LDL.LU R17, [R1+0x54] ;  /* 0x0000540001117983 */ /* 0x000f220000300800 */
[----:B-1---5:R-:W-:Y:S01]  /*5040*/  IMAD.U32 R15, R14, 0x10000, RZ ;  /* 0x000100000e0f7824 */ /* 0x022fe200078e00ff */
[----:B------:R-:W-:Y:S01]  /*5050*/  ISETP.GT.AND P2, PT, R0, 0x88, P2 ;  /* 0x000000880000780c */ /* 0x000fe20001744270 */
[----:B------:R-:W-:Y:S01]  /*5060*/  @P3 IMAD.MOV.U32 R22, RZ, RZ, R234 ;  /* 0x000000ffff163224 */ /* 0x000fe200078e00ea */
[----:B------:R-:W-:Y:S01]  /*5070*/  ULDC.64 UR4, c[0x0][0x208] ;  /* 0x0000820000047ab9 */ /* 0x000fe20000000a00 */
[----:B------:R-:W-:Y:S01]  /*5080*/  FMUL R15, R15, R16 ;  /* 0x000000100f0f7220 */ /* 0x000fe20000400000 */
[----:B------:R-:W-:Y:S03]  /*5090*/  BSSY B1, `(.L_x_53) ;  /* 0x0000007000017945 */ /* 0x000fe60003800000 */
[----:B----4-:R-:W-:-:S05]  /*50a0*/  FFMA R15, R17, R2, R15 ;  /* 0x00000002110f7223 */ /* 0x010fca000000000f */
[----:B------:R-:W-:-:S05]  /*50b0*/  F2FP.BF16.F32.PACK_AB R15, RZ, R15 ;  /* 0x0000000fff0f723e */ /* 0x000fca00000010ff */
[----:B------:R1:W-:Y:S01]  /*50c0*/  @P3 STG.E.U16 desc[UR4][R22.64+0x12], R15 ;  /* 0x0000120f16003986 */ /* 0x0003e2000c101504 */
[----:B------:R-:W-:Y:S05]  /*50d0*/  @!P2 BRA `(.L_x_54) ;  /* 0x000000000008a947 */ /* 0x000fea0003800000 */
[----:B------:R-:W-:Y:S02]  /*50e0*/  ULDC.64 UR4, c[0x0][0x208] ;  /* 0x0000820000047ab9 */ /* 0x000fe40000000a00 */
[----:B------:R4:W5:Y:S03]  /*50f0*/  LDG.E.LTC128B.U16 R14, desc[UR4][R6.64+0x10] ;  /* 0x00001004060e7981 */ /* 0x000966000c1e1520 */
.L_x_54:
[----:B------:R-:W-:Y:S05]  /*5100*/  BSYNC B1 ;  /* 0x0000000000017941 */ /* 0x000fea0003800000 */
.L_x_53:
[----:B------:R-:W2:Y:S01]  /*5110*/  LDL.LU R17, [R1+0x58] ;  /* 0x0000580001117983 */ /* 0x000ea20000300800 */
[----:B-1---5:R-:W-:Y:S01]  /*5120*/  IMAD.U32 R15, R14, 0x10000, RZ ;  /* 0x000100000e0f7824 */ /* 0x022fe200078e00ff */
        /* <DEDUP_REMOVED lines=10> */
.L_x_56:
[----:B------:R-:W-:Y:S05]  /*51d0*/  BSYNC B1 ;  /* 0x0000000000017941 */ /* 0x000fea0003800000 */
.L_x_55:
[----:B------:R-:W3:Y:S01]  /*51e0*/  LDL.LU R17, [R1+0x5c] ;  /* 0x00005c0001117983 */ /* 0x000ee20000300800 */
[----:B-1---5:R-:W-:Y:S01]  /*51f0*/  IMAD.U32 R15, R14, 0x10000, RZ ;  /* 0x000100000e0f7824 */ /* 0x022fe200078e00ff */
[----:B------:R-:W-:Y:S01]  /*5200*/  ISETP.GT.AND P3, PT, R3, 0x10, PT ;  /* 0x000000100300780c */ /* 0x000fe20003f64270 */
[--C-:B------:R-:W-:Y:S01]  /*5210*/  @P1 IMAD.MOV.U32 R20, RZ, RZ, R10.reuse ;  /* 0x000000ffff141224 */ /* 0x100fe200078e000a */
[----:B------:R-:W-:Y:S01]  /*5220*/  ULDC.64 UR4, c[0x0][0x208] ;  /* 0x0000820000047ab9 */ /* 0x000fe20000000a00 */
[----:B------:R-:W-:Y:S01]  /*5230*/  FMUL R15, R15, R16 ;  /* 0x000000100f0f7220 */ /* 0x000fe20000400000 */
[----:B------:R-:W-:Y:S01]  /*5240*/  ISETP.GT.AND P0, PT, R0, RZ, P3 ;  /* 0x000000ff0000720c */ /* 0x000fe20001f04270 */
[----:B------:R-:W-:Y:S01]  /*5250*/  @P1 IMAD.MOV.U32 R21, RZ, RZ, R11 ;  /* 0x000000ffff151224 */ /* 0x000fe200078e000b */
[----:B------:R-:W-:Y:S01]  /*5260*/  BSSY B1, `(.L_x_57) ;  /* 0x0000008000017945 */ /* 0x000fe20003800000 */
[----:B------:R-:W-:Y:S01]  /*5270*/  PRMT R10, R14, 0x7610, R10 ;  /* 0x000076100e0a7816 */ /* 0x000fe2000000000a */
[----:B---3--:R-:W-:-:S05]  /*5280*/  FFMA R15, R17, R2, R15 ;  /* 0x00000002110f7223 */ /* 0x008fca000000000f */
[----:B------:R-:W-:-:S05]  /*5290*/  F2FP.BF16.F32.PACK_AB R15, RZ, R15 ;  /* 0x0000000fff0f723e */ /* 0x000fca00000010ff */
[----:B------:R1:W-:Y:S01]  /*52a0*/  @P1 STG.E.U16 desc[UR4][R20.64+0x12], R15 ;  /* 0x0000120f14001986 */ /* 0x0003e2000c101504 */
[----:B------:R-:W-:Y:S05]  /*52b0*/  @!P0 BRA `(.L_x_58) ;  /* 0x0000000000088947 */ /* 0x000fea0003800000 */
[----:B------:R-:W-:Y:S02]  /*52c0*/  ULDC.64 UR4, c[0x0][0x208] ;  /* 0x0000820000047ab9 */ /* 0x000fe40000000a00 */
[----:B------:R3:W5:Y:S03]  /*52d0*/  LDG.E.LTC128B.U16 R10, desc[UR4][R18.64+0x20] ;  /* 0x00002004120a7981 */ /* 0x000766000c1e1520 */
.L_x_58:
[----:B------:R-:W-:Y:S05]  /*52e0*/  BSYNC B1 ;  /* 0x0000000000017941 */ /* 0x000fea0003800000 */
.L_x_57:
[----:B------:R-:W2:Y:S01]  /*52f0*/  LDL.LU R14, [R1+0x20] ;  /* 0x00002000010e7983 */ /* 0x000ea20000300800 */
[----:B-----5:R-:W-:Y:S01]  /*5300*/  IMAD.U32 R11, R10, 0x10000, RZ ;  /* 0x000100000a0b7824 */ /* 0x020fe200078e00ff */
[----:B------:R-:W-:Y:S01]  /*5310*/  ISETP.GT.AND P2, PT, R3, 0x11, PT ;  /* 0x000000110300780c */ /* 0x000fe20003f44270 */
[----:B------:R-:W-:Y:S01]  /*5320*/  ULDC.64 UR4, c[0x0][0x208] ;  /* 0x0000820000047ab9 */ /* 0x000fe20000000a00 */
[----:B------:R-:W-:Y:S01]  /*5330*/  BSSY B1, `(.L_x_59) ;  /* 0x0000009000017945 */ /* 0x000fe20003800000 */
[----:B------:R-:W-:Y:S01]  /*5340*/  FMUL R11, R11, R16 ;  /* 0x000000100b0b7220 */ /* 0x000fe20000400000 */
[----:B------:R-:W-:-:S03]  /*5350*/  ISETP.GT.AND P1, PT, R0, RZ, P2 ;  /* 0x000000ff0000720c */ /* 0x000fc60001724270 */
[----:B--2---:R-:W-:-:S05]  /*5360*/  FFMA R11, R14, R2, R11 ;  /* 0x000000020e0b7223 */ /* 0x004fca000000000b */
[----:B------:R-:W-:-:S05]  /*5370*/  F2FP.BF16.F32.PACK_AB R11, RZ, R11 ;  /* 0x0000000bff0b723e */ /* 0x000fca00000010ff */
[----:B------:R2:W-:Y:S01]  /*5380*/  @P0 STG.E.U16 desc[UR4][R4.64+0x20], R11 ;  /* 0x0000200b04000986 */ /* 0x0005e2000c101504 */
[----:B------:R-:W-:Y:S05]  /*5390*/  @!P1 BRA `(.L_x_60) ;  /* 0x0000000000089947 */ /* 0x000fea0003800000 */
[----:B------:R-:W-:Y:S02]  /*53a0*/  ULDC.64 UR4, c[0x0][0x208] ;  /* 0x0000820000047ab9 */ /* 0x000fe40000000a00 */
[----:B------:R0:W5:Y:S03]  /*53b0*/  LDG.E.LTC128B.U16 R10, desc[UR4][R18.64+0x22] ;  /* 0x00002204120a7981 */ /* 0x000166000c1e1520 */
.L_x_60:
[----:B------:R-:W-:Y:S05]  /*53c0*/  BSYNC B1 ;  /* 0x0000000000017941 */ /* 0x000fea0003800000 */
.L_x_59:
[----:B-1----:R-:W3:Y:S01]  /*53d0*/  LDL.LU R15, [R1+0x24] ;  /* 0x00002400010f7983 */ /* 0x002ee20000300800 */
[----:B--2--5:R-:W-:Y:S01]  /*53e0*/  IMAD.U32 R11, R10, 0x10000, RZ ;  /* 0x000100000a0b7824 */ /* 0x024fe200078e00ff */
[----:B------:R-:W-:Y:S01]  /*53f0*/  ISETP.GT.AND P0, PT, R0, 0x8, P3 ;  /* 0x000000080000780c */ /* 0x000fe20001f04270 */
[----:B------:R-:W-:Y:S01]  /*5400*/  ULDC.64 UR4, c[0x0][0x208] ;  /* 0x0000820000047ab9 */ /* 0x000fe20000000a00 */
[----:B------:R-:W-:Y:S01]  /*5410*/  BSSY B1, `(.L_x_61) ;  /* 0x0000009000017945 */ /* 0x000fe20003800000 */
[----:B------:R-:W-:Y:S01]  /*5420*/  FMUL R11, R11, R16 ;  /* 0x000000100b0b7220 */ /* 0x000fe20000400000 */
[----:B------:R-:W-:-:S03]  /*5430*/  PRMT R14, R10, 0x7610, R14 ;  /* 0x000076100a0e7816 */ /* 0x000fc6000000000e */
[----:B---3--:R-:W-:-:S05]  /*5440*/  FFMA R11, R15, R2, R11 ;  /* 0x000000020f0b7223 */ /* 0x008fca000000000b */
[----:B------:R-:W-:-:S05]  /*5450*/  F2FP.BF16.F32.PACK_AB R11, RZ, R11 ;  /* 0x0000000bff0b723e */ /* 0x000fca00000010ff */
[----:B------:R1:W-:Y:S01]  /*5460*/  @P1 STG.E.U16 desc[UR4][R4.64+0x22], R11 ;  /* 0x0000220b04001986 */ /* 0x0003e2000c101504 */
[----:B------:R-:W-:Y:S05]  /*5470*/  @!P0 BRA `(.L_x_62) ;  /* 0x0000000000088947 */ /* 0x000fea0003800000 */
[----:B------:R-:W-:Y:S02]  /*5480*/  ULDC.64 UR4, c[0x0][0x208] ;  /* 0x0000820000047ab9 */ /* 0x000fe40000000a00 */
[----:B------:R2:W5:Y:S03]  /*5490*/  LDG.E.LTC128B.U16 R14, desc[UR4][R12.64+0x20] ;  /* 0x000020040c0e7981 */ /* 0x000566000c1e1520 */
.L_x_62:
[----:B------:R-:W-:Y:S05]  /*54a0*/  BSYNC B1 ;  /* 0x0000000000017941 */ /* 0x000fea0003800000 */
.L_x_61:
[----:B-1----:R-:W3:Y:S01]  /*54b0*/  LDL.LU R11, [R1+0x28] ;  /* 0x00002800010b7983 */ /* 0x002ee20000300800 */
[----:B-----5:R-:W-:Y:S01]  /*54c0*/  IMAD.U32 R10, R14, 0x10000, RZ ;  /* 0x000100000e0a7824 */ /* 0x020fe200078e00ff */
[----:B------:R-:W-:Y:S01]  /*54d0*/  ISETP.GT.AND P4, PT, R0, 0x8, P2 ;  /* 0x000000080000780c */ /* 0x000fe20001784270 */
[----:B------:R-:W-:Y:S01]  /*54e0*/  ULDC.64 UR4, c[0x0][0x208] ;  /* 0x0000820000047ab9 */ /* 0x000fe20000000a00 */
[----:B------:R-:W-:Y:S01]  /*54f0*/  BSSY B1, `(.L_x_63) ;  /* 0x000000b000017945 */ /* 0x000fe20003800000 */
[----:B------:R-:W-:-:S04]  /*5500*/  FMUL R10, R10, R16 ;  /* 0x000000100a0a7220 */ /* 0x000fc80000400000 */
[----:B---3--:R-:W-:Y:S01]  /*5510*/  FFMA R10, R11, R2, R10 ;  /* 0x000000020b0a7223 */ /* 0x008fe2000000000a */
[----:B------:R-:W-:-:S04]  /*5520*/  IMAD.MOV.U32 R11, RZ, RZ, R233 ;  /* 0x000000ffff0b7224 */ /* 0x000fc800078e00e9 */
[----:B------:R-:W-:-:S04]  /*5530*/  F2FP.BF16.F32.PACK_AB R10, RZ, R10 ;  /* 0x0000000aff0a723e */ /* 0x000fc800000010ff */
[----:B------:R-:W-:Y:S01]  /*5540*/  PRMT R15, R10, 0x7610, R15 ;  /* 0x000076100a0f7816 */ /* 0x000fe2000000000f */
[----:B------:R-:W-:-:S05]  /*5550*/  IMAD.MOV.U32 R10, RZ, RZ, R232 ;  /* 0x000000ffff0a7224 */ /* 0x000fca00078e00e8 */
[----:B------:R1:W-:Y:S01]  /*5560*/  @P0 STG.E.U16 desc[UR4][R10.64+0x20], R15 ;  /* 0x0000200f0a000986 */ /* 0x0003e2000c101504 */
[----:B------:R-:W-:Y:S05]  /*5570*/  @!P4 BRA `(.L_x_64) ;  /* 0x000000000008c947 */ /* 0x000fea0003800000 */
[----:B------:R-:W-:Y:S02]  /*5580*/  ULDC.64 UR4, c[0x0][0x208] ;  /* 0x0000820000047ab9 */ /* 0x000fe40000000a00 */
[----:B------:R3:W5:Y:S03]  /*5590*/  LDG.E.LTC128B.U16 R14, desc[UR4][R12.64+0x22] ;  /* 0x000022040c0e7981 */ /* 0x000766000c1e1520 */
.L_x_64:
[----:B------:R-:W-:Y:S05]  /*55a0*/  BSYNC B1 ;  /* 0x0000000000017941 */ /* 0x000fea0003800000 */
.L_x_63:
[----:B------:R-:W2:Y:S01]  /*55b0*/  LDL.LU R17, [R1+0x2c] ;  /* 0x00002c0001117983 */ /* 0x000ea20000300800 */
[----:B-1---5:R-:W-:Y:S01]  /*55c0*/  IMAD.U32 R15, R14, 0x10000, RZ ;  /* 0x000100000e0f7824 */ /* 0x022fe200078e00ff */
        /* <DEDUP_REMOVED lines=11> */
.L_x_66:
[----:B------:R-:W-:Y:S05]  /*5680*/  BSYNC B1 ;  /* 0x0000000000017941 */ /* 0x000fea0003800000 */
.L_x_65:
        /* <DEDUP_REMOVED lines=13> */
.L_x_68:
[----:B------:R-:W-:Y:S05]  /*5760*/  BSYNC B1 ;  /* 0x0000000000017941 */ /* 0x000fea0003800000 */
.L_x_67:
        /* <DEDUP_REMOVED lines=12> */
.L_x_70:
[----:B------:R-:W-:Y:S05]  /*5830*/  BSYNC B1 ;  /* 0x0000000000017941 */ /* 0x000fea0003800000 */
.L_x_69:
[----:B------:R-:W3:Y:S01]  /*5840*/  LDL.LU R17, [R1+0x38] ;  /* 0x0000380001117983 */ /* 0x000ee20000300800 */
[----:B-1---5:R-:W-:Y:S01]  /*5850*/  IMAD.U32 R15, R14, 0x10000, RZ ;  /* 0x000100000e0f7824 */ /* 0x022fe200078e00ff */
[----:B------:R-:W-:Y:S01]  /*5860*/  ISETP.GT.AND P4, PT, R0, 0x8, P0 ;  /* 0x000000080000780c */ /* 0x000fe20000784270 */
[----:B------:R-:W-:Y:S01]  /*5870*/  ULDC.64 UR4, c[0x0][0x208] ;  /* 0x0000820000047ab9 */ /* 0x000fe20000000a00 */
[----:B------:R-:W-:Y:S01]  /*5880*/  BSSY B1, `(.L_x_71) ;  /* 0x0000008000017945 */ /* 0x000fe20003800000 */
[----:B------:R-:W-:-:S04]  /*5890*/  FMUL R15, R15, R16 ;  /* 0x000000100f0f7220 */ /* 0x000fc80000400000 */
[----:B---3--:R-:W-:-:S05]  /*58a0*/  FFMA R15, R17, R2, R15 ;  /* 0x00000002110f7223 */ /* 0x008fca000000000f */
[----:B------:R-:W-:-:S05]  /*58b0*/  F2FP.BF16.F32.PACK_AB R15, RZ, R15 ;  /* 0x0000000fff0f723e */ /* 0x000fca00000010ff */
[----:B------:R1:W-:Y:S01]  /*58c0*/  @P5 STG.E.U16 desc[UR4][R10.64+0x30], R15 ;  /* 0x0000300f0a005986 */ /* 0x0003e2000c101504 */
[----:B------:R-:W-:Y:S05]  /*58d0*/  @!P4 BRA `(.L_x_72) ;  /* 0x000000000008c947 */ /* 0x000fea0003800000 */
[----:B------:R-:W-:Y:S02]  /*58e0*/  ULDC.64 UR4, c[0x0][0x208] ;  /* 0x0000820000047ab9 */ /* 0x000fe40000000a00 */
[----:B------:R3:W5:Y:S03]  /*58f0*/  LDG.E.LTC128B.U16 R14, desc[UR4][R12.64+0x32] ;  /* 0x000032040c0e7981 */ /* 0x000766000c1e1520 */
.L_x_72:
[----:B------:R-:W-:Y:S05]  /*5900*/  BSYNC B1 ;  /* 0x0000000000017941 */ /* 0x000fea0003800000 */
.L_x_71:
[----:B------:R-:W2:Y:S01]  /*5910*/  LDL.LU R20, [R1+0x3c] ;  /* 0x00003c0001147983 */ /* 0x000ea20000300800 */
[----:B-1---5:R-:W-:Y:S01]  /*5920*/  IMAD.U32 R15, R14, 0x10000, RZ ;  /* 0x000100000e0f7824 */ /* 0x022fe200078e00ff */
[----:B------:R-:W-:Y:S01]  /*5930*/  ISETP.GT.AND P5, PT, R0, 0x80, P3 ;  /* 0x000000800000780c */ /* 0x000fe20001fa4270 */
[----:B------:R-:W-:Y:S01]  /*5940*/  ULDC.64 UR4, c[0x0][0x208] ;  /* 0x0000820000047ab9 */ /* 0x000fe20000000a00 */
[----:B------:R-:W-:Y:S01]  /*5950*/  BSSY B1, `(.L_x_73) ;  /* 0x0000009000017945 */ /* 0x000fe20003800000 */
[----:B------:R-:W-:Y:S01]  /*5960*/  FMUL R15, R15, R16 ;  /* 0x000000100f0f7220 */ /* 0x000fe20000400000 */
[----:B------:R-:W-:-:S03]  /*5970*/  PRMT R17, R14, 0x7610, R17 ;  /* 0x000076100e117816 */ /* 0x000fc60000000011 */
[----:B--2---:R-:W-:-:S05]  /*5980*/  FFMA R15, R20, R2, R15 ;  /* 0x00000002140f7223 */ /* 0x004fca000000000f */
[----:B------:R-:W-:-:S05]  /*5990*/  F2FP.BF16.F32.PACK_AB R15, RZ, R15 ;  /* 0x0000000fff0f723e */ /* 0x000fca00000010ff */
[----:B------:R1:W-:Y:S01]  /*59a0*/  @P4 STG.E.U16 desc[UR4][R10.64+0x32], R15 ;  /* 0x0000320f0a004986 */ /* 0x0003e2000c101504 */
[----:B------:R-:W-:Y:S05]  /*59b0*/  @!P5 BRA `(.L_x_74) ;  /* 0x000000000008d947 */ /* 0x000fea0003800000 */
[----:B------:R-:W-:Y:S02]  /*59c0*/  ULDC.64 UR4, c[0x0][0x208] ;  /* 0x0000820000047ab9 */ /* 0x000fe40000000a00 */
[----:B------:R2:W5:Y:S03]  /*59d0*/  LDG.E.LTC128B.U16 R17, desc[UR4][R8.64+0x20] ;  /* 0x0000200408117981 */ /* 0x000566000c1e1520 */
.L_x_74:
[----:B------:R-:W-:Y:S05]  /*59e0*/  BSYNC B1 ;  /* 0x0000000000017941 */ /* 0x000fea0003800000 */
.L_x_73:
[----:B-1----:R-:W3:Y:S01]  /*59f0*/  LDL.LU R15, [R1] ;  /* 0x00000000010f7983 */ /* 0x002ee20000300800 */
[----:B-----5:R-:W-:Y:S01]  /*5a00*/  IMAD.U32 R14, R17, 0x10000, RZ ;  /* 0x00010000110e7824 */ /* 0x020fe200078e00ff */
[----:B------:R-:W-:Y:S01]  /*5a10*/  ISETP.GT.AND P4, PT, R0, 0x80, P2 ;  /* 0x000000800000780c */ /* 0x000fe20001784270 */
[----:B------:R-:W-:Y:S01]  /*5a20*/  IMAD.U32 R20, RZ, RZ, UR8 ;  /* 0x00000008ff147e24 */ /* 0x000fe2000f8e00ff */
[----:B------:R-:W-:Y:S01]  /*5a30*/  ULDC.64 UR4, c[0x0][0x208] ;  /* 0x0000820000047ab9 */ /* 0x000fe20000000a00 */
[----:B------:R-:W-:Y:S01]  /*5a40*/  FMUL R14, R14, R16 ;  /* 0x000000100e0e7220 */ /* 0x000fe20000400000 */
[----:B------:R-:W-:Y:S01]  /*5a50*/  BSSY B1, `(.L_x_75) ;  /* 0x000000d000017945 */ /* 0x000fe20003800000 */
[----:B------:R-:W-:-:S04]  /*5a60*/  IMAD.WIDE.U32 R20, R20, 0xf0, R10 ;  /* 0x000000f014147825 */ /* 0x000fc800078e000a */
[----:B---3--:R-:W-:Y:S01]  /*5a70*/  FFMA R14, R15, R2, R14 ;  /* 0x000000020f0e7223 */ /* 0x008fe2000000000e */
[----:B------:R-:W-:-:S04]  /*5a80*/  IMAD.U32 R15, RZ, RZ, UR9 ;  /* 0x00000009ff0f7e24 */ /* 0x000fc8000f8e00ff */
[----:B------:R-:W-:Y:S01]  /*5a90*/  F2FP.BF16.F32.PACK_AB R14, RZ, R14 ;  /* 0x0000000eff0e723e */ /* 0x000fe200000010ff */
[----:B------:R-:W-:-:S03]  /*5aa0*/  IMAD R15, R15, 0xf0, RZ ;  /* 0x000000f00f0f7824 */ /* 0x000fc600078e02ff */
[----:B------:R-:W-:Y:S01]  /*5ab0*/  PRMT R22, R14, 0x7610, R22 ;  /* 0x000076100e167816 */ /* 0x000fe20000000016 */
[----:B------:R-:W-:Y:S02]  /*5ac0*/  IMAD.IADD R15, R15, 0x1, R21 ;  /* 0x000000010f0f7824 */ /* 0x000fe400078e0215 */
[----:B------:R-:W-:-:S05]  /*5ad0*/  IMAD.MOV.U32 R14, RZ, RZ, R20 ;  /* 0x000000ffff0e7224 */ /* 0x000fca00078e0014 */
[----:B------:R1:W-:Y:S01]  /*5ae0*/  @P5 STG.E.U16 desc[UR4][R14.64+0x20], R22 ;  /* 0x000020160e005986 */ /* 0x0003e2000c101504 */
[----:B------:R-:W-:Y:S05]  /*5af0*/  @!P4 BRA `(.L_x_76) ;  /* 0x000000000008c947 */ /* 0x000fea0003800000 */
[----:B------:R-:W-:Y:S02]  /*5b00*/  ULDC.64 UR4, c[0x0][0x208] ;  /* 0x0000820000047ab9 */ /* 0x000fe40000000a00 */
[----:B------:R3:W5:Y:S03]  /*5b10*/  LDG.E.LTC128B.U16 R17, desc[UR4][R8.64+0x22] ;  /* 0x0000220408117981 */ /* 0x000766000c1e1520 */
.L_x_76:
[----:B------:R-:W-:Y:S05]  /*5b20*/  BSYNC B1 ;  /* 0x0000000000017941 */ /* 0x000fea0003800000 */
.L_x_75:
        /* <DEDUP_REMOVED lines=12> */
.L_x_78:
[----:B------:R-:W-:Y:S05]  /*5bf0*/  BSYNC B1 ;  /* 0x0000000000017941 */ /* 0x000fea0003800000 */
.L_x_77:
[----:B-1----:R-:W3:Y:S01]  /*5c00*/  LDL.LU R22, [R1+0x8] ;  /* 0x0000080001167983 */ /* 0x002ee20000300800 */
[----:B------:R-:W-:Y:S01]  /*5c10*/  IMAD.U32 R23, RZ, RZ, UR8 ;  /* 0x00000008ff177e24 */ /* 0x000fe2000f8e00ff */
[----:B------:R-:W-:Y:S01]  /*5c20*/  ISETP.GT.AND P2, PT, R0, 0x88, P2 ;  /* 0x000000880000780c */ /* 0x000fe20001744270 */
[----:B-----5:R-:W-:Y:S01]  /*5c30*/  IMAD.U32 R21, R17, 0x10000, RZ ;  /* 0x0001000011157824 */ /* 0x020fe200078e00ff */
[----:B------:R-:W-:Y:S01]  /*5c40*/  ULDC.64 UR4, c[0x0][0x208] ;  /* 0x0000820000047ab9 */ /* 0x000fe20000000a00 */
[----:B------:R-:W-:Y:S01]  /*5c50*/  IMAD.SHL.U32 R23, R23, 0x10, RZ ;  /* 0x0000001017177824 */ /* 0x000fe200078e00ff */
[----:B------:R-:W-:Y:S01]  /*5c60*/  BSSY B1, `(.L_x_79) ;  /* 0x000000d000017945 */ /* 0x000fe20003800000 */
[----:B------:R-:W-:Y:S02]  /*5c70*/  IMAD.U32 R232, RZ, RZ, UR9 ;  /* 0x00000009ffe87e24 */ /* 0x000fe4000f8e00ff */
[----:B------:R-:W-:Y:S01]  /*5c80*/  FMUL R21, R21, R16 ;  /* 0x0000001015157220 */ /* 0x000fe20000400000 */
[----:B------:R-:W-:Y:S01]  /*5c90*/  IADD3 R20, P4, R23, R20, RZ ;  /* 0x0000001417147210 */ /* 0x000fe20007f9e0ff */
[----:B------:R-:W-:-:S05]  /*5ca0*/  IMAD.U32 R23, RZ, RZ, UR8 ;  /* 0x00000008ff177e24 */ /* 0x000fca000f8e00ff */
[----:B------:R-:W-:Y:S01]  /*5cb0*/  SHF.L.U64.HI R23, R23, 0x4, R232 ;  /* 0x0000000417177819 */ /* 0x000fe200000102e8 */
[----:B---3--:R-:W-:-:S04]  /*5cc0*/  FFMA R22, R22, R2, R21 ;  /* 0x0000000216167223 */ /* 0x008fc80000000015 */
[----:B------:R-:W-:Y:S01]  /*5cd0*/  IMAD.X R21, R23, 0x1, R15, P4 ;  /* 0x0000000117157824 */ /* 0x000fe200020e060f */
[----:B------:R-:W-:-:S05]  /*5ce0*/  F2FP.BF16.F32.PACK_AB R22, RZ, R22 ;  /* 0x00000016ff16723e */ /* 0x000fca00000010ff */
[----:B------:R1:W-:Y:S01]  /*5cf0*/  @P3 STG.E.U16 desc[UR4][R20.64+0x20], R22 ;  /* 0x0000201614003986 */ /* 0x0003e2000c101504 */
[----:B------:R-:W-:Y:S05]  /*5d00*/  @!P2 BRA `(.L_x_80) ;  /* 0x000000000008a947 */ /* 0x000fea0003800000 */
[----:B------:R-:W-:Y:S02]  /*5d10*/  ULDC.64 UR4, c[0x0][0x208] ;  /* 0x0000820000047ab9 */ /* 0x000fe40000000a00 */
[----:B------:R3:W5:Y:S03]  /*5d20*/  LDG.E.LTC128B.U16 R17, desc[UR4][R6.64+0x22] ;  /* 0x0000220406117981 */ /* 0x000766000c1e1520 */
.L_x_80:
[----:B------:R-:W-:Y:S05]  /*5d30*/  BSYNC B1 ;  /* 0x0000000000017941 */ /* 0x000fea0003800000 */
.L_x_79:
        /* <DEDUP_REMOVED lines=12> */
.L_x_82:
[----:B------:R-:W-:Y:S05]  /*5e00*/  BSYNC B1 ;  /* 0x0000000000017941 */ /* 0x000fea0003800000 */
.L_x_81:
        /* <DEDUP_REMOVED lines=12> */
.L_x_84:
[----:B------:R-:W-:Y:S05]  /*5ed0*/  BSYNC B1 ;  /* 0x0000000000017941 */ /* 0x000fea0003800000 */
.L_x_83:
        /* <DEDUP_REMOVED lines=12> */
.L_x_86:
[----:B------:R-:W-:Y:S05]  /*5fa0*/  BSYNC B1 ;  /* 0x0000000000017941 */ /* 0x000fea0003800000 */
.L_x_85:
        /* <DEDUP_REMOVED lines=12> */
.L_x_88:
[----:B------:R-:W-:Y:S05]  /*6070*/  BSYNC B1 ;  /* 0x0000000000017941 */ /* 0x000fea0003800000 */
.L_x_87:
        /* <DEDUP_REMOVED lines=13> */
.L_x_90:
[----:B------:R-:W-:Y:S05]  /*6150*/  BSYNC B1 ;  /* 0x0000000000017941 */ /* 0x000fea0003800000 */
.L_x_89:
[----:B-1---5:R-:W-:Y:S01]  /*6160*/  IMAD.U32 R22, R17, 0x10000, RZ ;  /* 0x0001000011167824 */ /* 0x022fe200078e00ff */
[----:B------:R-:W-:Y:S01]  /*6170*/  ISETP.GT.AND P2, PT, R3, 0x21, PT ;  /* 0x000000210300780c */ /* 0x000fe20003f44270 */
[----:B------:R-:W-:Y:S01]  /*6180*/  ULDC.64 UR4, c[0x0][0x208] ;  /* 0x0000820000047ab9 */ /* 0x000fe20000000a00 */
[----:B------:R-:W-:Y:S01]  /*6190*/  BSSY B1, `(.L_x_91) ;  /* 0x0000009000017945 */ /* 0x000fe20003800000 */
[----:B------:R-:W-:Y:S01]  /*61a0*/  FMUL R22, R22, R16 ;  /* 0x0000001016167220 */ /* 0x000fe20000400000 */
[----:B------:R-:W-:-:S03]  /*61b0*/  ISETP.GT.AND P0, PT, R0, RZ, P2 ;  /* 0x000000ff0000720c */ /* 0x000fc60001704270 */
[----:B------:R-:W-:-:S05]  /*61c0*/  FFMA R22, R224, R2, R22 ;  /* 0x00000002e0167223 */ /* 0x000fca0000000016 */
[----:B------:R-:W-:-:S05]  /*61d0*/  F2FP.BF16.F32.PACK_AB R22, RZ, R22 ;  /* 0x00000016ff16723e */ /* 0x000fca00000010ff */
[----:B------:R1:W-:Y:S01]  /*61e0*/  @P1 STG.E.U16 desc[UR4][R4.64+0x40], R22 ;  /* 0x0000401604001986 */ /* 0x0003e2000c101504 */
[----:B------:R-:W-:Y:S05]  /*61f0*/  @!P0 BRA `(.L_x_92) ;  /* 0x0000000000088947 */ /* 0x000fea0003800000 */
[----:B------:R-:W-:Y:S02]  /*6200*/  ULDC.64 UR4, c[0x0][0x208] ;  /* 0x0000820000047ab9 */ /* 0x000fe40000000a00 */
[----:B------:R0:W5:Y:S03]  /*6210*/  LDG.E.LTC128B.U16 R17, desc[UR4][R18.64+0x42] ;  /* 0x0000420412117981 */ /* 0x000166000c1e1520 */
.L_x_92:
[----:B------:R-:W-:Y:S05]  /*6220*/  BSYNC B1 ;  /* 0x0000000000017941 */ /* 0x000fea0003800000 */
.L_x_91:
[----:B-1---5:R-:W-:Y:S01]  /*6230*/  IMAD.U32 R22, R17, 0x10000, RZ ;  /* 0x0001000011167824 */ /* 0x022fe200078e00ff */
[----:B------:R-:W-:Y:S01]  /*6240*/  ISETP.GT.AND P1, PT, R0, 0x8, P3 ;  /* 0x000000080000780c */ /* 0x000fe20001f24270 */
[----:B------:R-:W-:Y:S01]  /*6250*/  ULDC.64 UR4, c[0x0][0x208] ;  /* 0x0000820000047ab9 */ /* 0x000fe20000000a00 */
[----:B------:R-:W-:Y:S01]  /*6260*/  BSSY B1, `(.L_x_93) ;  /* 0x0000008000017945 */ /* 0x000fe20003800000 */
[----:B------:R-:W-:-:S04]  /*6270*/  FMUL R22, R22, R16 ;  /* 0x0000001016167220 */ /* 0x000fc80000400000 */
[----:B------:R-:W-:-:S05]  /*6280*/  FFMA R22, R225, R2, R22 ;  /* 0x00000002e1167223 */ /* 0x000fca0000000016 */
[----:B------:R-:W-:-:S05]  /*6290*/  F2FP.BF16.F32.PACK_AB R22, RZ, R22 ;  /* 0x00000016ff16723e */ /* 0x000fca00000010ff */
[----:B------:R1:W-:Y:S01]  /*62a0*/  @P0 STG.E.U16 desc[UR4][R4.64+0x42], R22 ;  /* 0x0000421604000986 */ /* 0x0003e2000c101504 */
[----:B------:R-:W-:Y:S05]  /*62b0*/  @!P1 BRA `(.L_x_94) ;  /* 0x0000000000089947 */ /* 0x000fea0003800000 */
[----:B------:R-:W-:Y:S02]  /*62c0*/  ULDC.64 UR4, c[0x0][0x208] ;  /* 0x0000820000047ab9 */ /* 0x000fe40000000a00 */
[----:B------:R0:W5:Y:S03]  /*62d0*/  LDG.E.LTC128B.U16 R17, desc[UR4][R12.64+0x40] ;  /* 0x000040040c117981 */ /* 0x000166000c1e1520 */
.L_x_94:
[----:B------:R-:W-:Y:S05]  /*62e0*/  BSYNC B1 ;  /* 0x0000000000017941 */ /* 0x000fea0003800000 */
.L_x_93:
        /* <DEDUP_REMOVED lines=11> */
.L_x_96:
[----:B------:R-:W-:Y:S05]  /*63a0*/  BSYNC B1 ;  /* 0x0000000000017941 */ /* 0x000fea0003800000 */
.L_x_95:
[----:B-----5:R-:W-:Y:S01]  /*63b0*/  IMAD.U32 R23, R17, 0x10000, RZ ;  /* 0x0001000011177824 */ /* 0x020fe200078e00ff */
[----:B------:R-:W-:Y:S01]  /*63c0*/  ISETP.GT.AND P1, PT, R3, 0x28, PT ;  /* 0x000000280300780c */ /* 0x000fe20003f24270 */
[----:B------:R-:W-:Y:S01]  /*63d0*/  ULDC.64 UR4, c[0x0][0x208] ;  /* 0x0000820000047ab9 */ /* 0x000fe20000000a00 */
[----:B------:R-:W-:Y:S01]  /*63e0*/  BSSY B1, `(.L_x_97) ;  /* 0x0000009000017945 */ /* 0x000fe20003800000 */
[----:B-1----:R-:W-:Y:S01]  /*63f0*/  FMUL R22, R23, R16 ;  /* 0x0000001017167220 */ /* 0x002fe20000400000 */
[----:B------:R-:W-:-:S03]  /*6400*/  ISETP.GT.AND P5, PT, R0, RZ, P1 ;  /* 0x000000ff0000720c */ /* 0x000fc60000fa4270 */
[----:B------:R-:W-:-:S05]  /*6410*/  FFMA R22, R227, R2, R22 ;  /* 0x00000002e3167223 */ /* 0x000fca0000000016 */
[----:B------:R-:W-:-:S05]  /*6420*/  F2FP.BF16.F32.PACK_AB R22, RZ, R22 ;  /* 0x00000016ff16723e */ /* 0x000fca00000010ff */
[----:B------:R1:W-:Y:S01]  /*6430*/  @P0 STG.E.U16 desc[UR4][R10.64+0x42], R22 ;  /* 0x000042160a000986 */ /* 0x0003e2000c101504 */
[----:B------:R-:W-:Y:S05]  /*6440*/  @!P5 BRA `(.L_x_98) ;  /* 0x000000000008d947 */ /* 0x000fea0003800000 */
[----:B------:R-:W-:Y:S02]  /*6450*/  ULDC.64 UR4, c[0x0][0x208] ;  /* 0x0000820000047ab9 */ /* 0x000fe40000000a00 */
[----:B------:R0:W5:Y:S03]  /*6460*/  LDG.E.LTC128B.U16 R17, desc[UR4][R18.64+0x50] ;  /* 0x0000500412117981 */ /* 0x000166000c1e1520 */
.L_x_98:
[----:B------:R-:W-:Y:S05]  /*6470*/  BSYNC B1 ;  /* 0x0000000000017941 */ /* 0x000fea0003800000 */
.L_x_97:
[----:B-----5:R-:W-:Y:S01]  /*6480*/  IMAD.U32 R23, R17, 0x10000, RZ ;  /* 0x0001000011177824 */ /* 0x020fe200078e00ff */
        /* <DEDUP_REMOVED lines=11> */
.L_x_100:
[----:B------:R-:W-:Y:S05]  /*6540*/  BSYNC B1 ;  /* 0x0000000000017941 */ /* 0x000fea0003800000 */
.L_x_99:
[----:B0----5:R-:W-:Y:S01]  /*6550*/  IMAD.U32 R23, R17, 0x10000, RZ ;  /* 0x0001000011177824 */ /* 0x021fe200078e00ff */
[----:B------:R-:W-:Y:S01]  /*6560*/  ISETP.GT.AND P5, PT, R0, 0x8, P1 ;  /* 0x000000080000780c */ /* 0x000fe20000fa4270 */
[----:B------:R-:W-:Y:S01]  /*6570*/  ULDC.64 UR4, c[0x0][0x208] ;  /* 0x0000820000047ab9 */ /* 0x000fe20000000a00 */
[----:B------:R-:W-:Y:S01]  /*6580*/  BSSY B1, `(.L_x_101) ;  /* 0x0000008000017945 */ /* 0x000fe20003800000 */
[----:B-1----:R-:W-:-:S04]  /*6590*/  FMUL R22, R23, R16 ;  /* 0x0000001017167220 */ /* 0x002fc80000400000 */
[----:B------:R-:W-:-:S05]  /*65a0*/  FFMA R22, R229, R2, R22 ;  /* 0x00000002e5167223 */ /* 0x000fca0000000016 */
[----:B------:R-:W-:-:S05]  /*65b0*/  F2FP.BF16.F32.PACK_AB R22, RZ, R22 ;  /* 0x00000016ff16723e */ /* 0x000fca00000010ff */
[----:B------:R0:W-:Y:S01]  /*65c0*/  @P4 STG.E.U16 desc[UR4][R4.64+0x52], R22 ;  /* 0x0000521604004986 */ /* 0x0001e2000c101504 */
[----:B------:R-:W-:Y:S05]  /*65d0*/  @!P5 BRA `(.L_x_102) ;  /* 0x000000000008d947 */ /* 0x000fea0003800000 */
[----:B------:R-:W-:Y:S02]  /*65e0*/  ULDC.64 UR4, c[0x0][0x208] ;  /* 0x0000820000047ab9 */ /* 0x000fe40000000a00 */
[----:B------:R1:W5:Y:S03]  /*65f0*/  LDG.E.LTC128B.U16 R17, desc[UR4][R12.64+0x50] ;  /* 0x000050040c117981 */ /* 0x000366000c1e1520 */
.L_x_102:
[----:B------:R-:W-:Y:S05]  /*6600*/  BSYNC B1 ;  /* 0x0000000000017941 */ /* 0x000fea0003800000 */
.L_x_101:
[----:B-----5:R-:W-:Y:S01]  /*6610*/  IMAD.U32 R23, R17, 0x10000, RZ ;  /* 0x0001000011177824 */ /* 0x020fe200078e00ff */
        /* <DEDUP_REMOVED lines=10> */
.L_x_104:
[----:B------:R-:W-:Y:S05]  /*66c0*/  BSYNC B1 ;  /* 0x0000000000017941 */ /* 0x000fea0003800000 */
.L_x_103:
[----:B0----5:R-:W-:Y:S01]  /*66d0*/  IMAD.U32 R23, R17, 0x10000, RZ ;  /* 0x0001000011177824 */ /* 0x021fe200078e00ff */
        /* <DEDUP_REMOVED lines=10> */
.L_x_106:
[----:B------:R-:W-:Y:S05]  /*6780*/  BSYNC B1 ;  /* 0x0000000000017941 */ /* 0x000fea0003800000 */
.L_x_105:
        /* <DEDUP_REMOVED lines=11> */
.L_x_108:
[----:B------:R-:W-:Y:S05]  /*6840*/  BSYNC B1 ;  /* 0x0000000000017941 */ /* 0x000fea0003800000 */
.L_x_107:
        /* <DEDUP_REMOVED lines=11> */
.L_x_110:
[----:B------:R-:W-:Y:S05]  /*6900*/  BSYNC B1 ;  /* 0x0000000000017941 */ /* 0x000fea0003800000 */
.L_x_109:
        /* <DEDUP_REMOVED lines=11> */
.L_x_112:
[----:B------:R-:W-:Y:S05]  /*69c0*/  BSYNC B1 ;  /* 0x0000000000017941 */ /* 0x000fea0003800000 */
.L_x_111:
        /* <DEDUP_REMOVED lines=11> */
.L_x_114:
[----:B------:R-:W-:Y:S05]  /*6a80*/  BSYNC B1 ;  /* 0x0000000000017941 */ /* 0x000fea0003800000 */
.L_x_113:
        /* <DEDUP_REMOVED lines=11> */
.L_x_116:
[----:B------:R-:W-:Y:S05]  /*6b40*/  BSYNC B1 ;  /* 0x0000000000017941 */ /* 0x000fea0003800000 */
.L_x_115:
        /* <DEDUP_REMOVED lines=11> */
.L_x_118:
[----:B------:R-:W-:Y:S05]  /*6c00*/  BSYNC B1 ;  /* 0x0000000000017941 */ /* 0x000fea0003800000 */
.L_x_117:
        /* <DEDUP_REMOVED lines=11> */
.L_x_120:
[----:B------:R-:W-:Y:S05]  /*6cc0*/  BSYNC B1 ;  /* 0x0000000000017941 */ /* 0x000fea0003800000 */
.L_x_119:
[----:B0----5:R-:W-:Y:S01]  /*6cd0*/  IMAD.U32 R23, R17, 0x10000, RZ ;  /* 0x0001000011177824 */ /* 0x021fe200078e00ff */
        /* <DEDUP_REMOVED lines=11> */
.L_x_122:
[----:B------:R-:W-:Y:S05]  /*6d90*/  BSYNC B1 ;  /* 0x0000000000017941 */ /* 0x000fea0003800000 */
.L_x_121:
        /* <DEDUP_REMOVED lines=12> */
.L_x_124:
[----:B------:R-:W-:Y:S05]  /*6e60*/  BSYNC B1 ;  /* 0x0000000000017941 */ /* 0x000fea0003800000 */
.L_x_123:
        /* <DEDUP_REMOVED lines=11> */
.L_x_126:
[----:B------:R-:W-:Y:S05]  /*6f20*/  BSYNC B1 ;  /* 0x0000000000017941 */ /* 0x000fea0003800000 */
.L_x_125:
        /* <DEDUP_REMOVED lines=11> */
.L_x_128:
[----:B------:R-:W-:Y:S05]  /*6fe0*/  BSYNC B1 ;  /* 0x0000000000017941 */ /* 0x000fea0003800000 */
.L_x_127:
        /* <DEDUP_REMOVED lines=12> */
.L_x_130:
[----:B------:R-:W-:Y:S05]  /*70b0*/  BSYNC B1 ;  /* 0x0000000000017941 */ /* 0x000fea0003800000 */
.L_x_129:
        /* <DEDUP_REMOVED lines=12> */
.L_x_132:
[----:B------:R-:W-:Y:S05]  /*7180*/  BSYNC B1 ;  /* 0x0000000000017941 */ /* 0x000fea0003800000 */
.L_x_131:
        /* <DEDUP_REMOVED lines=11> */
.L_x_134:
[----:B------:R-:W-:Y:S05]  /*7240*/  BSYNC B1 ;  /* 0x0000000000017941 */ /* 0x000fea0003800000 */
.L_x_133:
        /* <DEDUP_REMOVED lines=11> */
.L_x_136:
[----:B------:R-:W-:Y:S05]  /*7300*/  BSYNC B1 ;  /* 0x0000000000017941 */ /* 0x000fea0003800000 */
.L_x_135:
        /* <DEDUP_REMOVED lines=11> */
.L_x_138:
[----:B------:R-:W-:Y:S05]  /*73c0*/  BSYNC B1 ;  /* 0x0000000000017941 */ /* 0x000fea0003800000 */
.L_x_137:
        /* <DEDUP_REMOVED lines=11> */
.L_x_140:
[----:B------:R-:W-:Y:S05]  /*7480*/  BSYNC B1 ;  /* 0x0000000000017941 */ /* 0x000fea0003800000 */
.L_x_139:
        /* <DEDUP_REMOVED lines=11> */
.L_x_142:
[----:B------:R-:W-:Y:S05]  /*7540*/  BSYNC B1 ;  /* 0x0000000000017941 */ /* 0x000fea0003800000 */
.L_x_141:
        /* <DEDUP_REMOVED lines=11> */
.L_x_144:
[----:B------:R-:W-:Y:S05]  /*7600*/  BSYNC B1 ;  /* 0x0000000000017941 */ /* 0x000fea0003800000 */
.L_x_143:
        /* <DEDUP_REMOVED lines=11> */
.L_x_146:
[----:B------:R-:W-:Y:S05]  /*76c0*/  BSYNC B1 ;  /* 0x0000000000017941 */ /* 0x000fea0003800000 */
.L_x_145:
        /* <DEDUP_REMOVED lines=11> */
.L_x_148:
[----:B------:R-:W-:Y:S05]  /*7780*/  BSYNC B1 ;  /* 0x0000000000017941 */ /* 0x000fea0003800000 */
.L_x_147:
        /* <DEDUP_REMOVED lines=11> */
.L_x_150:
[----:B------:R-:W-:Y:S05]  /*7840*/  BSYNC B1 ;  /* 0x0000000000017941 */ /* 0x000fea0003800000 */
.L_x_149:
        /* <DEDUP_REMOVED lines=11> */
.L_x_152:
[----:B------:R-:W-:Y:S05]  /*7900*/  BSYNC B1 ;  /* 0x0000000000017941 */ /* 0x000fea0003800000 */
.L_x_151:
        /* <DEDUP_REMOVED lines=12> */
.L_x_154:
[----:B------:R-:W-:Y:S05]  /*79d0*/  BSYNC B1 ;  /* 0x0000000000017941 */ /* 0x000fea0003800000 */
.L_x_153:
        /* <DEDUP_REMOVED lines=12> */
.L_x_156:
[----:B------:R-:W-:Y:S05]  /*7aa0*/  BSYNC B1 ;  /* 0x0000000000017941 */ /* 0x000fea0003800000 */
.L_x_155:
        /* <DEDUP_REMOVED lines=11> */
.L_x_158:
[----:B------:R-:W-:Y:S05]  /*7b60*/  BSYNC B1 ;  /* 0x0000000000017941 */ /* 0x000fea0003800000 */
.L_x_157:
        /* <DEDUP_REMOVED lines=11> */
.L_x_160:
[----:B------:R-:W-:Y:S05]  /*7c20*/  BSYNC B1 ;  /* 0x0000000000017941 */ /* 0x000fea0003800000 */
.L_x_159:
        /* <DEDUP_REMOVED lines=12> */
.L_x_162:
[----:B------:R-:W-:Y:S05]  /*7cf0*/  BSYNC B1 ;  /* 0x0000000000017941 */ /* 0x000fea0003800000 */
.L_x_161:
        /* <DEDUP_REMOVED lines=12> */
.L_x_164:
[----:B------:R-:W-:Y:S05]  /*7dc0*/  BSYNC B1 ;  /* 0x0000000000017941 */ /* 0x000fea0003800000 */
.L_x_163:
        /* <DEDUP_REMOVED lines=11> */
.L_x_166:
[----:B------:R-:W-:Y:S05]  /*7e80*/  BSYNC B1 ;  /* 0x0000000000017941 */ /* 0x000fea0003800000 */
.L_x_165:
        /* <DEDUP_REMOVED lines=11> */
.L_x_168:
[----:B------:R-:W-:Y:S05]  /*7f40*/  BSYNC B1 ;  /* 0x0000000000017941 */ /* 0x000fea0003800000 */
.L_x_167:
        /* <DEDUP_REMOVED lines=11> */
.L_x_170:
[----:B------:R-:W-:Y:S05]  /*8000*/  BSYNC B1 ;  /* 0x0000000000017941 */ /* 0x000fea0003800000 */
.L_x_169:
        /* <DEDUP_REMOVED lines=11> */
.L_x_172:
[----:B------:R-:W-:Y:S05]  /*80c0*/  BSYNC B1 ;  /* 0x0000000000017941 */ /* 0x000fea0003800000 */
.L_x_171:
        /* <DEDUP_REMOVED lines=11> */
.L_x_174:
[----:B------:R-:W-:Y:S05]  /*8180*/  BSYNC B1 ;  /* 0x0000000000017941 */ /* 0x000fea0003800000 */
.L_x_173:
        /* <DEDUP_REMOVED lines=11> */
.L_x_176:
[----:B------:R-:W-:Y:S05]  /*8240*/  BSYNC B1 ;  /* 0x0000000000017941 */ /* 0x000fea0003800000 */
.L_x_175:
        /* <DEDUP_REMOVED lines=11> */
.L_x_178:
[----:B------:R-:W-:Y:S05]  /*8300*/  BSYNC B1 ;  /* 0x0000000000017941 */ /* 0x000fea0003800000 */
.L_x_177:
        /* <DEDUP_REMOVED lines=11> */
.L_x_180:
[----:B------:R-:W-:Y:S05]  /*83c0*/  BSYNC B1 ;  /* 0x0000000000017941 */ /* 0x000fea0003800000 */
.L_x_179:
        /* <DEDUP_REMOVED lines=11> */
.L_x_182:
[----:B------:R-:W-:Y:S05]  /*8480*/  BSYNC B1 ;  /* 0x0000000000017941 */ /* 0x000fea0003800000 */
.L_x_181:
        /* <DEDUP_REMOVED lines=11> */
.L_x_184:
[----:B------:R-:W-:Y:S05]  /*8540*/  BSYNC B1 ;  /* 0x0000000000017941 */ /* 0x000fea0003800000 */
.L_x_183:
        /* <DEDUP_REMOVED lines=12> */
.L_x_186:
[----:B------:R-:W-:Y:S05]  /*8610*/  BSYNC B1 ;  /* 0x0000000000017941 */ /* 0x000fea0003800000 */
.L_x_185:
        /* <DEDUP_REMOVED lines=12> */
.L_x_188:
[----:B------:R-:W-:Y:S05]  /*86e0*/  BSYNC B1 ;  /* 0x0000000000017941 */ /* 0x000fea0003800000 */
.L_x_187:
        /* <DEDUP_REMOVED lines=11> */
.L_x_190:
[----:B------:R-:W-:Y:S05]  /*87a0*/  BSYNC B1 ;  /* 0x0000000000017941 */ /* 0x000fea0003800000 */
.L_x_189:
        /* <DEDUP_REMOVED lines=11> */
.L_x_192:
[----:B------:R-:W-:Y:S05]  /*8860*/  BSYNC B1 ;  /* 0x0000000000017941 */ /* 0x000fea0003800000 */
.L_x_191:
        /* <DEDUP_REMOVED lines=12> */
.L_x_194:
[----:B------:R-:W-:Y:S05]  /*8930*/  BSYNC B1 ;  /* 0x0000000000017941 */ /* 0x000fea0003800000 */
.L_x_193:
        /* <DEDUP_REMOVED lines=12> */
.L_x_196:
[----:B------:R-:W-:Y:S05]  /*8a00*/  BSYNC B1 ;  /* 0x0000000000017941 */ /* 0x000fea0003800000 */
.L_x_195:
        /* <DEDUP_REMOVED lines=11> */
.L_x_198:
[----:B------:R-:W-:Y:S05]  /*8ac0*/  BSYNC B1 ;  /* 0x0000000000017941 */ /* 0x000fea0003800000 */
.L_x_197:
        /* <DEDUP_REMOVED lines=11> */
.L_x_200:
[----:B------:R-:W-:Y:S05]  /*8b80*/  BSYNC B1 ;  /* 0x0000000000017941 */ /* 0x000fea0003800000 */
.L_x_199:
        /* <DEDUP_REMOVED lines=11> */
.L_x_202:
[----:B------:R-:W-:Y:S05]  /*8c40*/  BSYNC B1 ;  /* 0x0000000000017941 */ /* 0x000fea0003800000 */
.L_x_201:
        /* <DEDUP_REMOVED lines=11> */
.L_x_204:
[----:B------:R-:W-:Y:S05]  /*8d00*/  BSYNC B1 ;  /* 0x0000000000017941 */ /* 0x000fea0003800000 */
.L_x_203:
        /* <DEDUP_REMOVED lines=11> */
.L_x_206:
[----:B------:R-:W-:Y:S05]  /*8dc0*/  BSYNC B1 ;  /* 0x0000000000017941 */ /* 0x000fea0003800000 */
.L_x_205:
        /* <DEDUP_REMOVED lines=11> */
.L_x_208:
[----:B------:R-:W-:Y:S05]  /*8e80*/  BSYNC B1 ;  /* 0x0000000000017941 */ /* 0x000fea0003800000 */
.L_x_207:
        /* <DEDUP_REMOVED lines=11> */
.L_x_210:
[----:B------:R-:W-:Y:S05]  /*8f40*/  BSYNC B1 ;  /* 0x0000000000017941 */ /* 0x000fea0003800000 */
.L_x_209:
        /* <DEDUP_REMOVED lines=11> */
.L_x_212:
[----:B------:R-:W-:Y:S05]  /*9000*/  BSYNC B1 ;  /* 0x0000000000017941 */ /* 0x000fea0003800000 */
.L_x_211:
        /* <DEDUP_REMOVED lines=11> */
.L_x_214:
[----:B------:R-:W-:Y:S05]  /*90c0*/  BSYNC B1 ;  /* 0x0000000000017941 */ /* 0x000fea0003800000 */
.L_x_213:
        /* <DEDUP_REMOVED lines=11> */
.L_x_216:
[----:B------:R-:W-:Y:S05]  /*9180*/  BSYNC B1 ;  /* 0x0000000000017941 */ /* 0x000fea0003800000 */
.L_x_215:
        /* <DEDUP_REMOVED lines=12> */
.L_x_218:
[----:B------:R-:W-:Y:S05]  /*9250*/  BSYNC B1 ;  /* 0x0000000000017941 */ /* 0x000fea0003800000 */
.L_x_217:
        /* <DEDUP_REMOVED lines=12> */
.L_x_220:
[----:B------:R-:W-:Y:S05]  /*9320*/  BSYNC B1 ;  /* 0x0000000000017941 */ /* 0x000fea0003800000 */
.L_x_219:
        /* <DEDUP_REMOVED lines=11> */
.L_x_222:
[----:B------:R-:W-:Y:S05]  /*93e0*/  BSYNC B1 ;  /* 0x0000000000017941 */ /* 0x000fea0003800000 */
.L_x_221:
        /* <DEDUP_REMOVED lines=11> */
.L_x_224:
[----:B------:R-:W-:Y:S05]  /*94a0*/  BSYNC B1 ;  /* 0x0000000000017941 */ /* 0x000fea0003800000 */
.L_x_223:
        /* <DEDUP_REMOVED lines=12> */
.L_x_226:
[----:B------:R-:W-:Y:S05]  /*9570*/  BSYNC B1 ;  /* 0x0000000000017941 */ /* 0x000fea0003800000 */
.L_x_225:
        /* <DEDUP_REMOVED lines=12> */
.L_x_228:
[----:B------:R-:W-:Y:S05]  /*9640*/  BSYNC B1 ;  /* 0x0000000000017941 */ /* 0x000fea0003800000 */
.L_x_227:
        /* <DEDUP_REMOVED lines=11> */
.L_x_230:
[----:B------:R-:W-:Y:S05]  /*9700*/  BSYNC B1 ;  /* 0x0000000000017941 */ /* 0x000fea0003800000 */
.L_x_229:
        /* <DEDUP_REMOVED lines=11> */
.L_x_232:
[----:B------:R-:W-:Y:S05]  /*97c0*/  BSYNC B1 ;  /* 0x0000000000017941 */ /* 0x000fea0003800000 */
.L_x_231:
        /* <DEDUP_REMOVED lines=11> */
.L_x_234:
[----:B------:R-:W-:Y:S05]  /*9880*/  BSYNC B1 ;  /* 0x0000000000017941 */ /* 0x000fea0003800000 */
.L_x_233:
        /* <DEDUP_REMOVED lines=11> */
.L_x_236:
[----:B------:R-:W-:Y:S05]  /*9940*/  BSYNC B1 ;  /* 0x0000000000017941 */ /* 0x000fea0003800000 */
.L_x_235:
        /* <DEDUP_REMOVED lines=11> */
.L_x_238:
[----:B------:R-:W-:Y:S05]  /*9a00*/  BSYNC B1 ;  /* 0x0000000000017941 */ /* 0x000fea0003800000 */
.L_x_237:
        /* <DEDUP_REMOVED lines=11> */
.L_x_240:
[----:B------:R-:W-:Y:S05]  /*9ac0*/  BSYNC B1 ;  /* 0x0000000000017941 */ /* 0x000fea0003800000 */
.L_x_239:
        /* <DEDUP_REMOVED lines=11> */
.L_x_242:
[----:B------:R-:W-:Y:S05]  /*9b80*/  BSYNC B1 ;  /* 0x0000000000017941 */ /* 0x000fea0003800000 */
.L_x_241:
        /* <DEDUP_REMOVED lines=11> */
.L_x_244:
[----:B------:R-:W-:Y:S05]  /*9c40*/  BSYNC B1 ;  /* 0x0000000000017941 */ /* 0x000fea0003800000 */
.L_x_243:
        /* <DEDUP_REMOVED lines=11> */
.L_x_246:
[----:B------:R-:W-:Y:S05]  /*9d00*/  BSYNC B1 ;  /* 0x0000000000017941 */ /* 0x000fea0003800000 */
.L_x_245:
        /* <DEDUP_REMOVED lines=11> */
.L_x_248:
[----:B------:R-:W-:Y:S05]  /*9dc0*/  BSYNC B1 ;  /* 0x0000000000017941 */ /* 0x000fea0003800000 */
.L_x_247:
        /* <DEDUP_REMOVED lines=12> */
.L_x_250:
[----:B------:R-:W-:Y:S05]  /*9e90*/  BSYNC B1 ;  /* 0x0000000000017941 */ /* 0x000fea0003800000 */
.L_x_249:
        /* <DEDUP_REMOVED lines=12> */
.L_x_252:
[----:B------:R-:W-:Y:S05]  /*9f60*/  BSYNC B1 ;  /* 0x0000000000017941 */ /* 0x000fea0003800000 */
.L_x_251:
        /* <DEDUP_REMOVED lines=11> */
.L_x_254:
[----:B------:R-:W-:Y:S05]  /*a020*/  BSYNC B1 ;  /* 0x0000000000017941 */ /* 0x000fea0003800000 */
.L_x_253:
        /* <DEDUP_REMOVED lines=11> */
.L_x_256:
[----:B------:R-:W-:Y:S05]  /*a0e0*/  BSYNC B1 ;  /* 0x0000000000017941 */ /* 0x000fea0003800000 */
.L_x_255:
        /* <DEDUP_REMOVED lines=12> */
.L_x_258:
[----:B------:R-:W-:Y:S05]  /*a1b0*/  BSYNC B1 ;  /* 0x0000000000017941 */ /* 0x000fea0003800000 */
.L_x_257:
        /* <DEDUP_REMOVED lines=12> */
.L_x_260:
[----:B------:R-:W-:Y:S05]  /*a280*/  BSYNC B1 ;  /* 0x0000000000017941 */ /* 0x000fea0003800000 */
.L_x_259:
        /* <DEDUP_REMOVED lines=11> */
.L_x_262:
[----:B------:R-:W-:Y:S05]  /*a340*/  BSYNC B1 ;  /* 0x0000000000017941 */ /* 0x000fea0003800000 */
.L_x_261:
        /* <DEDUP_REMOVED lines=11> */
.L_x_264:
[----:B------:R-:W-:Y:S05]  /*a400*/  BSYNC B1 ;  /* 0x0000000000017941 */ /* 0x000fea0003800000 */
.L_x_263:
        /* <DEDUP_REMOVED lines=11> */
.L_x_266:
[----:B------:R-:W-:Y:S05]  /*a4c0*/  BSYNC B1 ;  /* 0x0000000000017941 */ /* 0x000fea0003800000 */
.L_x_265:
        /* <DEDUP_REMOVED lines=11> */
.L_x_268:
[----:B------:R-:W-:Y:S05]  /*a580*/  BSYNC B1 ;  /* 0x0000000000017941 */ /* 0x000fea0003800000 */
.L_x_267:
        /* <DEDUP_REMOVED lines=11> */
.L_x_270:
[----:B------:R-:W-:Y:S05]  /*a640*/  BSYNC B1 ;  /* 0x0000000000017941 */ /* 0x000fea0003800000 */
.L_x_269:
        /* <DEDUP_REMOVED lines=11> */
.L_x_272:
[----:B------:R-:W-:Y:S05]  /*a700*/  BSYNC B1 ;  /* 0x0000000000017941 */ /* 0x000fea0003800000 */
.L_x_271:
        /* <DEDUP_REMOVED lines=11> */
.L_x_274:
[----:B------:R-:W-:Y:S05]  /*a7c0*/  BSYNC B1 ;  /* 0x0000000000017941 */ /* 0x000fea0003800000 */
.L_x_273:
        /* <DEDUP_REMOVED lines=11> */
.L_x_276:
[----:B------:R-:W-:Y:S05]  /*a880*/  BSYNC B1 ;  /* 0x0000000000017941 */ /* 0x000fea0003800000 */
.L_x_275:
        /* <DEDUP_REMOVED lines=11> */
.L_x_278:
[----:B------:R-:W-:Y:S05]  /*a940*/  BSYNC B1 ;  /* 0x0000000000017941 */ /* 0x000fea0003800000 */
.L_x_277:
        /* <DEDUP_REMOVED lines=11> */
.L_x_280:
[----:B------:R-:W-:Y:S05]  /*aa00*/  BSYNC B1 ;  /* 0x0000000000017941 */ /* 0x000fea0003800000 */
.L_x_279:
        /* <DEDUP_REMOVED lines=12> */
.L_x_282:
[----:B------:R-:W-:Y:S05]  /*aad0*/  BSYNC B1 ;  /* 0x0000000000017941 */ /* 0x000fea0003800000 */
.L_x_281:
        /* <DEDUP_REMOVED lines=12> */
.L_x_284:
[----:B------:R-:W-:Y:S05]  /*aba0*/  BSYNC B1 ;  /* 0x0000000000017941 */ /* 0x000fea0003800000 */
.L_x_283:
        /* <DEDUP_REMOVED lines=11> */
.L_x_286:
[----:B------:R-:W-:Y:S05]  /*ac60*/  BSYNC B1 ;  /* 0x0000000000017941 */ /* 0x000fea0003800000 */
.L_x_285:
        /* <DEDUP_REMOVED lines=11> */
.L_x_288:
[----:B------:R-:W-:Y:S05]  /*ad20*/  BSYNC B1 ;  /* 0x0000000000017941 */ /* 0x000fea0003800000 */
.L_x_287:
        /* <DEDUP_REMOVED lines=12> */
.L_x_290:
[----:B------:R-:W-:Y:S05]  /*adf0*/  BSYNC B1 ;  /* 0x0000000000017941 */ /* 0x000fea0003800000 */
.L_x_289:
        /* <DEDUP_REMOVED lines=12> */
.L_x_292:
[----:B------:R-:W-:Y:S05]  /*aec0*/  BSYNC B1 ;  /* 0x0000000000017941 */ /* 0x000fea0003800000 */
.L_x_291:
        /* <DEDUP_REMOVED lines=11> */
.L_x_294:
[----:B------:R-:W-:Y:S05]  /*af80*/  BSYNC B1 ;  /* 0x0000000000017941 */ /* 0x000fea0003800000 */
.L_x_293:
        /* <DEDUP_REMOVED lines=11> */
.L_x_296:
[----:B------:R-:W-:Y:S05]  /*b040*/  BSYNC B1 ;  /* 0x0000000000017941 */ /* 0x000fea0003800000 */
.L_x_295:
        /* <DEDUP_REMOVED lines=11> */
.L_x_298:
[----:B------:R-:W-:Y:S05]  /*b100*/  BSYNC B1 ;  /* 0x0000000000017941 */ /* 0x000fea0003800000 */
.L_x_297:
        /* <DEDUP_REMOVED lines=11> */
.L_x_300:
[----:B------:R-:W-:Y:S05]  /*b1c0*/  BSYNC B1 ;  /* 0x0000000000017941 */ /* 0x000fea0003800000 */
.L_x_299:
        /* <DEDUP_REMOVED lines=11> */
.L_x_302:
[----:B------:R-:W-:Y:S05]  /*b280*/  BSYNC B1 ;  /* 0x0000000000017941 */ /* 0x000fea0003800000 */
.L_x_301:
        /* <DEDUP_REMOVED lines=11> */
.L_x_304:
[----:B------:R-:W-:Y:S05]  /*b340*/  BSYNC B1 ;  /* 0x0000000000017941 */ /* 0x000fea0003800000 */
.L_x_303:
        /* <DEDUP_REMOVED lines=11> */
.L_x_306:
[----:B------:R-:W-:Y:S05]  /*b400*/  BSYNC B1 ;  /* 0x0000000000017941 */ /* 0x000fea0003800000 */
.L_x_305:
        /* <DEDUP_REMOVED lines=11> */
.L_x_308:
[----:B------:R-:W-:Y:S05]  /*b4c0*/  BSYNC B1 ;  /* 0x0000000000017941 */ /* 0x000fea0003800000 */
.L_x_307:
        /* <DEDUP_REMOVED lines=11> */
.L_x_310:
[----:B------:R-:W-:Y:S05]  /*b580*/  BSYNC B1 ;  /* 0x0000000000017941 */ /* 0x000fea0003800000 */
.L_x_309:
        /* <DEDUP_REMOVED lines=11> */
.L_x_312:
[----:B------:R-:W-:Y:S05]  /*b640*/  BSYNC B1 ;  /* 0x0000000000017941 */ /* 0x000fea0003800000 */
.L_x_311:
        /* <DEDUP_REMOVED lines=12> */
.L_x_314:
[----:B------:R-:W-:Y:S05]  /*b710*/  BSYNC B1 ;  /* 0x0000000000017941 */ /* 0x000fea0003800000 */
.L_x_313:
        /* <DEDUP_REMOVED lines=12> */
.L_x_316:
[----:B------:R-:W-:Y:S05]  /*b7e0*/  BSYNC B1 ;  /* 0x0000000000017941 */ /* 0x000fea0003800000 */
.L_x_315:
        /* <DEDUP_REMOVED lines=11> */
.L_x_318:
[----:B------:R-:W-:Y:S05]  /*b8a0*/  BSYNC B1 ;  /* 0x0000000000017941 */ /* 0x000fea0003800000 */
.L_x_317:
        /* <DEDUP_REMOVED lines=11> */
.L_x_320:
[----:B------:R-:W-:Y:S05]  /*b960*/  BSYNC B1 ;  /* 0x0000000000017941 */ /* 0x000fea0003800000 */
.L_x_319:
        /* <DEDUP_REMOVED lines=12> */
.L_x_322:
[----:B------:R-:W-:Y:S05]  /*ba30*/  BSYNC B1 ;  /* 0x0000000000017941 */ /* 0x000fea0003800000 */
.L_x_321:
        /* <DEDUP_REMOVED lines=12> */
.L_x_324:
[----:B------:R-:W-:Y:S05]  /*bb00*/  BSYNC B1 ;  /* 0x0000000000017941 */ /* 0x000fea0003800000 */
.L_x_323:
        /* <DEDUP_REMOVED lines=11> */
.L_x_326:
[----:B------:R-:W-:Y:S05]  /*bbc0*/  BSYNC B1 ;  /* 0x0000000000017941 */ /* 0x000fea0003800000 */
.L_x_325:
        /* <DEDUP_REMOVED lines=11> */
.L_x_328:
[----:B------:R-:W-:Y:S05]  /*bc80*/  BSYNC B1 ;  /* 0x0000000000017941 */ /* 0x000fea0003800000 */
.L_x_327:
        /* <DEDUP_REMOVED lines=11> */
.L_x_330:
[----:B------:R-:W-:Y:S05]  /*bd40*/  BSYNC B1 ;  /* 0x0000000000017941 */ /* 0x000fea0003800000 */
.L_x_329:
        /* <DEDUP_REMOVED lines=11> */
.L_x_332:
[----:B------:R-:W-:Y:S05]  /*be00*/  BSYNC B1 ;  /* 0x0000000000017941 */ /* 0x000fea0003800000 */
.L_x_331:
        /* <DEDUP_REMOVED lines=11> */
.L_x_334:
[----:B------:R-:W-:Y:S05]  /*bec0*/  BSYNC B1 ;  /* 0x0000000000017941 */ /* 0x000fea0003800000 */
.L_x_333:
        /* <DEDUP_REMOVED lines=11> */
.L_x_336:
[----:B------:R-:W-:Y:S05]  /*bf80*/  BSYNC B1 ;  /* 0x0000000000017941 */ /* 0x000fea0003800000 */
.L_x_335:
        /* <DEDUP_REMOVED lines=11> */
.L_x_338:
[----:B------:R-:W-:Y:S05]  /*c040*/  BSYNC B1 ;  /* 0x0000000000017941 */ /* 0x000fea0003800000 */
.L_x_337:
        /* <DEDUP_REMOVED lines=11> */
.L_x_340:
[----:B------:R-:W-:Y:S05]  /*c100*/  BSYNC B1 ;  /* 0x0000000000017941 */ /* 0x000fea0003800000 */
.L_x_339:
        /* <DEDUP_REMOVED lines=11> */
.L_x_342:
[----:B------:R-:W-:Y:S05]  /*c1c0*/  BSYNC B1 ;  /* 0x0000000000017941 */ /* 0x000fea0003800000 */
.L_x_341:
        /* <DEDUP_REMOVED lines=11> */
.L_x_344:
[----:B------:R-:W-:Y:S05]  /*c280*/  BSYNC B1 ;  /* 0x0000000000017941 */ /* 0x000fea0003800000 */
.L_x_343:
        /* <DEDUP_REMOVED lines=12> */
.L_x_346:
[----:B------:R-:W-:Y:S05]  /*c350*/  BSYNC B1 ;  /* 0x0000000000017941 */ /* 0x000fea0003800000 */
.L_x_345:
        /* <DEDUP_REMOVED lines=12> */
.L_x_348:
[----:B------:R-:W-:Y:S05]  /*c420*/  BSYNC B1 ;  /* 0x0000000000017941 */ /* 0x000fea0003800000 */
.L_x_347:
        /* <DEDUP_REMOVED lines=11> */
.L_x_350:
[----:B------:R-:W-:Y:S05]  /*c4e0*/  BSYNC B1 ;  /* 0x0000000000017941 */ /* 0x000fea0003800000 */
.L_x_349:
        /* <DEDUP_REMOVED lines=11> */
.L_x_352:
[----:B------:R-:W-:Y:S05]  /*c5a0*/  BSYNC B1 ;  /* 0x0000000000017941 */ /* 0x000fea0003800000 */
.L_x_351:
        /* <DEDUP_REMOVED lines=12> */
.L_x_354:
[----:B------:R-:W-:Y:S05]  /*c670*/  BSYNC B1 ;  /* 0x0000000000017941 */ /* 0x000fea0003800000 */
.L_x_353:
        /* <DEDUP_REMOVED lines=12> */
.L_x_356:
[----:B------:R-:W-:Y:S05]  /*c740*/  BSYNC B1 ;  /* 0x0000000000017941 */ /* 0x000fea0003800000 */
.L_x_355:
        /* <DEDUP_REMOVED lines=11> */
.L_x_358:
[----:B------:R-:W-:Y:S05]  /*c800*/  BSYNC B1 ;  /* 0x0000000000017941 */ /* 0x000fea0003800000 */
.L_x_357:
        /* <DEDUP_REMOVED lines=11> */
.L_x_360:
[----:B------:R-:W-:Y:S05]  /*c8c0*/  BSYNC B1 ;  /* 0x0000000000017941 */ /* 0x000fea0003800000 */
.L_x_359:
        /* <DEDUP_REMOVED lines=11> */
.L_x_362:
[----:B------:R-:W-:Y:S05]  /*c980*/  BSYNC B1 ;  /* 0x0000000000017941 */ /* 0x000fea0003800000 */
.L_x_361:
        /* <DEDUP_REMOVED lines=11> */
.L_x_364:
[----:B------:R-:W-:Y:S05]  /*ca40*/  BSYNC B1 ;  /* 0x0000000000017941 */ /* 0x000fea0003800000 */
.L_x_363:
        /* <DEDUP_REMOVED lines=11> */
.L_x_366:
[----:B------:R-:W-:Y:S05]  /*cb00*/  BSYNC B1 ;  /* 0x0000000000017941 */ /* 0x000fea0003800000 */
.L_x_365:
        /* <DEDUP_REMOVED lines=11> */
.L_x_368:
[----:B------:R-:W-:Y:S05]  /*cbc0*/  BSYNC B1 ;  /* 0x0000000000017941 */ /* 0x000fea0003800000 */
.L_x_367:
        /* <DEDUP_REMOVED lines=11> */
.L_x_370:
[----:B------:R-:W-:Y:S05]  /*cc80*/  BSYNC B1 ;  /* 0x0000000000017941 */ /* 0x000fea0003800000 */
.L_x_369:
        /* <DEDUP_REMOVED lines=11> */
.L_x_372:
[----:B------:R-:W-:Y:S05]  /*cd40*/  BSYNC B1 ;  /* 0x0000000000017941 */ /* 0x000fea0003800000 */
.L_x_371:
        /* <DEDUP_REMOVED lines=11> */
.L_x_374:
[----:B------:R-:W-:Y:S05]  /*ce00*/  BSYNC B1 ;  /* 0x0000000000017941 */ /* 0x000fea0003800000 */
.L_x_373:
        /* <DEDUP_REMOVED lines=11> */
.L_x_376:
[----:B------:R-:W-:Y:S05]  /*cec0*/  BSYNC B1 ;  /* 0x0000000000017941 */ /* 0x000fea0003800000 */
.L_x_375:
        /* <DEDUP_REMOVED lines=12> */
.L_x_378:
[----:B------:R-:W-:Y:S05]  /*cf90*/  BSYNC B1 ;  /* 0x0000000000017941 */ /* 0x000fea0003800000 */
.L_x_377:
        /* <DEDUP_REMOVED lines=12> */
.L_x_380:
[----:B------:R-:W-:Y:S05]  /*d060*/  BSYNC B1 ;  /* 0x0000000000017941 */ /* 0x000fea0003800000 */
.L_x_379:
        /* <DEDUP_REMOVED lines=11> */
.L_x_382:
[----:B------:R-:W-:Y:S05]  /*d120*/  BSYNC B1 ;  /* 0x0000000000017941 */ /* 0x000fea0003800000 */
.L_x_381:
        /* <DEDUP_REMOVED lines=11> */
.L_x_384:
[----:B------:R-:W-:Y:S05]  /*d1e0*/  BSYNC B1 ;  /* 0x0000000000017941 */ /* 0x000fea0003800000 */
.L_x_383:
        /* <DEDUP_REMOVED lines=12> */
.L_x_386:
[----:B------:R-:W-:Y:S05]  /*d2b0*/  BSYNC B1 ;  /* 0x0000000000017941 */ /* 0x000fea0003800000 */
.L_x_385:
        /* <DEDUP_REMOVED lines=12> */
.L_x_388:
[----:B------:R-:W-:Y:S05]  /*d380*/  BSYNC B1 ;  /* 0x0000000000017941 */ /* 0x000fea0003800000 */
.L_x_387:
        /* <DEDUP_REMOVED lines=11> */
.L_x_390:
[----:B------:R-:W-:Y:S05]  /*d440*/  BSYNC B1 ;  /* 0x0000000000017941 */ /* 0x000fea0003800000 */
.L_x_389:
        /* <DEDUP_REMOVED lines=11> */
.L_x_392:
[----:B------:R-:W-:Y:S05]  /*d500*/  BSYNC B1 ;  /* 0x0000000000017941 */ /* 0x000fea0003800000 */
.L_x_391:
        /* <DEDUP_REMOVED lines=11> */
.L_x_394:
[----:B------:R-:W-:Y:S05]  /*d5c0*/  BSYNC B1 ;  /* 0x0000000000017941 */ /* 0x000fea0003800000 */
.L_x_393:
        /* <DEDUP_REMOVED lines=11> */
.L_x_396:
[----:B------:R-:W-:Y:S05]  /*d680*/  BSYNC B1 ;  /* 0x0000000000017941 */ /* 0x000fea0003800000 */
.L_x_395:
        /* <DEDUP_REMOVED lines=11> */
.L_x_398:
[----:B------:R-:W-:Y:S05]  /*d740*/  BSYNC B1 ;  /* 0x0000000000017941 */ /* 0x000fea0003800000 */
.L_x_397:
        /* <DEDUP_REMOVED lines=11> */
.L_x_400:
[----:B------:R-:W-:Y:S05]  /*d800*/  BSYNC B1 ;  /* 0x0000000000017941 */ /* 0x000fea0003800000 */
.L_x_399:
        /* <DEDUP_REMOVED lines=11> */
.L_x_402:
[----:B------:R-:W-:Y:S05]  /*d8c0*/  BSYNC B1 ;  /* 0x0000000000017941 */ /* 0x000fea0003800000 */
.L_x_401:
        /* <DEDUP_REMOVED lines=11> */
.L_x_404:
[----:B------:R-:W-:Y:S05]  /*d980*/  BSYNC B1 ;  /* 0x0000000000017941 */ /* 0x000fea0003800000 */
.L_x_403:
        /* <DEDUP_REMOVED lines=11> */
.L_x_406:
[----:B------:R-:W-:Y:S05]  /*da40*/  BSYNC B1 ;  /* 0x0000000000017941 */ /* 0x000fea0003800000 */
.L_x_405:
        /* <DEDUP_REMOVED lines=11> */
.L_x_408:
[----:B------:R-:W-:Y:S05]  /*db00*/  BSYNC B1 ;  /* 0x0000000000017941 */ /* 0x000fea0003800000 */
.L_x_407:
        /* <DEDUP_REMOVED lines=12> */
.L_x_410:
[----:B------:R-:W-:Y:S05]  /*dbd0*/  BSYNC B1 ;  /* 0x0000000000017941 */ /* 0x000fea0003800000 */
.L_x_409:
        /* <DEDUP_REMOVED lines=12> */
.L_x_412:
[----:B------:R-:W-:Y:S05]  /*dca0*/  BSYNC B1 ;  /* 0x0000000000017941 */ /* 0x000fea0003800000 */
.L_x_411:
        /* <DEDUP_REMOVED lines=11> */
.L_x_414:
[----:B------:R-:W-:Y:S05]  /*dd60*/  BSYNC B1 ;  /* 0x0000000000017941 */ /* 0x000fea0003800000 */
.L_x_413:
        /* <DEDUP_REMOVED lines=11> */
.L_x_416:
[----:B------:R-:W-:Y:S05]  /*de20*/  BSYNC B1 ;  /* 0x0000000000017941 */ /* 0x000fea0003800000 */
.L_x_415:
        /* <DEDUP_REMOVED lines=12> */
.L_x_418:
[----:B------:R-:W-:Y:S05]  /*def0*/  BSYNC B1 ;  /* 0x0000000000017941 */ /* 0x000fea0003800000 */
.L_x_417:
        /* <DEDUP_REMOVED lines=12> */
.L_x_420:
[----:B------:R-:W-:Y:S05]  /*dfc0*/  BSYNC B1 ;  /* 0x0000000000017941 */ /* 0x000fea0003800000 */
.L_x_419:
        /* <DEDUP_REMOVED lines=11> */
.L_x_422:
[----:B------:R-:W-:Y:S05]  /*e080*/  BSYNC B1 ;  /* 0x0000000000017941 */ /* 0x000fea0003800000 */
.L_x_421:
        /* <DEDUP_REMOVED lines=11> */
.L_x_424:
[----:B------:R-:W-:Y:S05]  /*e140*/  BSYNC B1 ;  /* 0x0000000000017941 */ /* 0x000fea0003800000 */
.L_x_423:
        /* <DEDUP_REMOVED lines=11> */
.L_x_426:
[----:B------:R-:W-:Y:S05]  /*e200*/  BSYNC B1 ;  /* 0x0000000000017941 */ /* 0x000fea0003800000 */
.L_x_425:
        /* <DEDUP_REMOVED lines=11> */
.L_x_428:
[----:B------:R-:W-:Y:S05]  /*e2c0*/  BSYNC B1 ;  /* 0x0000000000017941 */ /* 0x000fea0003800000 */
.L_x_427:
        /* <DEDUP_REMOVED lines=11> */
.L_x_430:
[----:B------:R-:W-:Y:S05]  /*e380*/  BSYNC B1 ;  /* 0x0000000000017941 */ /* 0x000fea0003800000 */
.L_x_429:
        /* <DEDUP_REMOVED lines=11> */
.L_x_432:
[----:B------:R-:W-:Y:S05]  /*e440*/  BSYNC B1 ;  /* 0x0000000000017941 */ /* 0x000fea0003800000 */
.L_x_431:
        /* <DEDUP_REMOVED lines=11> */
.L_x_434:
[----:B------:R-:W-:Y:S05]  /*e500*/  BSYNC B1 ;  /* 0x0000000000017941 */ /* 0x000fea0003800000 */
.L_x_433:
        /* <DEDUP_REMOVED lines=11> */
.L_x_436:
[----:B------:R-:W-:Y:S05]  /*e5c0*/  BSYNC B1 ;  /* 0x0000000000017941 */ /* 0x000fea0003800000 */
.L_x_435:
        /* <DEDUP_REMOVED lines=11> */
.L_x_438:
[----:B------:R-:W-:Y:S05]  /*e680*/  BSYNC B1 ;  /* 0x0000000000017941 */ /* 0x000fea0003800000 */
.L_x_437:
        /* <DEDUP_REMOVED lines=11> */
.L_x_440:
[----:B------:R-:W-:Y:S05]  /*e740*/  BSYNC B1 ;  /* 0x0000000000017941 */ /* 0x000fea0003800000 */
.L_x_439:
        /* <DEDUP_REMOVED lines=12> */
.L_x_442:
[----:B------:R-:W-:Y:S05]  /*e810*/  BSYNC B1 ;  /* 0x0000000000017941 */ /* 0x000fea0003800000 */
.L_x_441:
        /* <DEDUP_REMOVED lines=12> */
.L_x_444:
[----:B------:R-:W-:Y:S05]  /*e8e0*/  BSYNC B1 ;  /* 0x0000000000017941 */ /* 0x000fea0003800000 */
.L_x_443:
        /* <DEDUP_REMOVED lines=11> */
.L_x_446:
[----:B------:R-:W-:Y:S05]  /*e9a0*/  BSYNC B1 ;  /* 0x0000000000017941 */ /* 0x000fea0003800000 */
.L_x_445:
        /* <DEDUP_REMOVED lines=11> */
.L_x_448:
[----:B------:R-:W-:Y:S05]  /*ea60*/  BSYNC B1 ;  /* 0x0000000000017941 */ /* 0x000fea0003800000 */
.L_x_447:
        /* <DEDUP_REMOVED lines=12> */
.L_x_450:
[----:B------:R-:W-:Y:S05]  /*eb30*/  BSYNC B1 ;  /* 0x0000000000017941 */ /* 0x000fea0003800000 */
.L_x_449:
        /* <DEDUP_REMOVED lines=12> */
.L_x_452:
[----:B------:R-:W-:Y:S05]  /*ec00*/  BSYNC B1 ;  /* 0x0000000000017941 */ /* 0x000fea0003800000 */
.L_x_451:
        /* <DEDUP_REMOVED lines=11> */
.L_x_454:
[----:B------:R-:W-:Y:S05]  /*ecc0*/  BSYNC B1 ;  /* 0x0000000000017941 */ /* 0x000fea0003800000 */
.L_x_453:
        /* <DEDUP_REMOVED lines=11> */
.L_x_456:
[----:B------:R-:W-:Y:S05]  /*ed80*/  BSYNC B1 ;  /* 0x0000000000017941 */ /* 0x000fea0003800000 */
.L_x_455:
        /* <DEDUP_REMOVED lines=11> */
.L_x_458:
[----:B------:R-:W-:Y:S05]  /*ee40*/  BSYNC B1 ;  /* 0x0000000000017941 */ /* 0x000fea0003800000 */
.L_x_457:
        /* <DEDUP_REMOVED lines=11> */
.L_x_460:
[----:B------:R-:W-:Y:S05]  /*ef00*/  BSYNC B1 ;  /* 0x0000000000017941 */ /* 0x000fea0003800000 */
.L_x_459:
        /* <DEDUP_REMOVED lines=11> */
.L_x_462:
[----:B------:R-:W-:Y:S05]  /*efc0*/  BSYNC B1 ;  /* 0x0000000000017941 */ /* 0x000fea0003800000 */
.L_x_461:
        /* <DEDUP_REMOVED lines=11> */
.L_x_464:
[----:B------:R-:W-:Y:S05]  /*f080*/  BSYNC B1 ;  /* 0x0000000000017941 */ /* 0x000fea0003800000 */
.L_x_463:
        /* <DEDUP_REMOVED lines=11> */
.L_x_466:
[----:B------:R-:W-:Y:S05]  /*f140*/  BSYNC B1 ;  /* 0x0000000000017941 */ /* 0x000fea0003800000 */
.L_x_465:
        /* <DEDUP_REMOVED lines=11> */
.L_x_468:
[----:B------:R-:W-:Y:S05]  /*f200*/  BSYNC B1 ;  /* 0x0000000000017941 */ /* 0x000fea0003800000 */
.L_x_467:
        /* <DEDUP_REMOVED lines=11> */
.L_x_470:
[----:B------:R-:W-:Y:S05]  /*f2c0*/  BSYNC B1 ;  /* 0x0000000000017941 */ /* 0x000fea0003800000 */
.L_x_469:
        /* <DEDUP_REMOVED lines=11> */
.L_x_472:
[----:B------:R-:W-:Y:S05]  /*f380*/  BSYNC B1 ;  /* 0x0000000000017941 */ /* 0x000fea0003800000 */
.L_x_471:
        /* <DEDUP_REMOVED lines=12> */
.L_x_474:
[----:B------:R-:W-:Y:S05]  /*f450*/  BSYNC B1 ;  /* 0x0000000000017941 */ /* 0x000fea0003800000 */
.L_x_473:
        /* <DEDUP_REMOVED lines=12> */
.L_x_476:
[----:B------:R-:W-:Y:S05]  /*f520*/  BSYNC B1 ;  /* 0x0000000000017941 */ /* 0x000fea0003800000 */
.L_x_475:
        /* <DEDUP_REMOVED lines=11> */
.L_x_478:
[----:B------:R-:W-:Y:S05]  /*f5e0*/  BSYNC B1 ;  /* 0x0000000000017941 */ /* 0x000fea0003800000 */
.L_x_477:
        /* <DEDUP_REMOVED lines=11> */
.L_x_480:
[----:B------:R-:W-:Y:S05]  /*f6a0*/  BSYNC B1 ;  /* 0x0000000000017941 */ /* 0x000fea0003800000 */
.L_x_479:
        /* <DEDUP_REMOVED lines=12> */
.L_x_482:
[----:B------:R-:W-:Y:S05]  /*f770*/  BSYNC B1 ;  /* 0x0000000000017941 */ /* 0x000fea0003800000 */
.L_x_481:
        /* <DEDUP_REMOVED lines=12> */
.L_x_484:
[----:B------:R-:W-:Y:S05]  /*f840*/  BSYNC B1 ;  /* 0x0000000000017941 */ /* 0x000fea0003800000 */
.L_x_483:
[----:B-----5:R-:W-:Y:S01]  /*f850*/  IMAD.U32 R3, R17, 0x10000, RZ ;  /* 0x0001000011037824 */ /* 0x020fe200078e00ff */
[----:B------:R-:W-:Y:S01]  /*f860*/  ISETP.GT.AND P5, PT, R0, 0x8, P1 ;  /* 0x000000080000780c */ /* 0x000fe20000fa4270 */
[----:B------:R-:W-:Y:S01]  /*f870*/  ULDC.64 UR4, c[0x0][0x208] ;  /* 0x0000820000047ab9 */ /* 0x000fe20000000a00 */
[----:B------:R-:W-:Y:S01]  /*f880*/  BSSY B1, `(.L_x_485) ;  /* 0x0000008000017945 */ /* 0x000fe20003800000 */
[----:B0-2---:R-:W-:-:S04]  /*f890*/  FMUL R18, R3, R16 ;  /* 0x0000001003127220 */ /* 0x005fc80000400000 */
[----:B------:R-:W-:-:S05]  /*f8a0*/  FFMA R18, R37, R2, R18 ;  /* 0x0000000225127223 */ /* 0x000fca0000000012 */
[----:B------:R-:W-:-:S05]  /*f8b0*/  F2FP.BF16.F32.PACK_AB R18, RZ, R18 ;  /* 0x00000012ff12723e */ /* 0x000fca00000010ff */
[----:B------:R0:W-:Y:S01]  /*f8c0*/  @P4 STG.E.U16 desc[UR4][R4.64+0x1d2], R18 ;  /* 0x0001d21204004986 */ /* 0x0001e2000c101504 */
[----:B------:R-:W-:Y:S05]  /*f8d0*/  @!P5 BRA `(.L_x_486) ;  /* 0x000000000008d947 */ /* 0x000fea0003800000 */
[----:B------:R-:W-:Y:S02]  /*f8e0*/  ULDC.64 UR4, c[0x0][0x208] ;  /* 0x0000820000047ab9 */ /* 0x000fe40000000a00 */
[----:B------:R2:W5:Y:S03]  /*f8f0*/  LDG.E.LTC128B.U16 R17, desc[UR4][R12.64+0x1d0] ;  /* 0x0001d0040c117981 */ /* 0x000566000c1e1520 */
.L_x_486:
[----:B------:R-:W-:Y:S05]  /*f900*/  BSYNC B1 ;  /* 0x0000000000017941 */ /* 0x000fea0003800000 */
.L_x_485:
        /* <DEDUP_REMOVED lines=11> */
.L_x_488:
[----:B------:R-:W-:Y:S05]  /*f9c0*/  BSYNC B1 ;  /* 0x0000000000017941 */ /* 0x000fea0003800000 */
.L_x_487:
        /* <DEDUP_REMOVED lines=11> */
.L_x_490:
[----:B------:R-:W-:Y:S05]  /*fa80*/  BSYNC B1 ;  /* 0x0000000000017941 */ /* 0x000fea0003800000 */
.L_x_489:
        /* <DEDUP_REMOVED lines=11> */
.L_x_492:
[----:B------:R-:W-:Y:S05]  /*fb40*/  BSYNC B1 ;  /* 0x0000000000017941 */ /* 0x000fea0003800000 */
.L_x_491:
        /* <DEDUP_REMOVED lines=11> */
.L_x_494:
[----:B------:R-:W-:Y:S05]  /*fc00*/  BSYNC B1 ;  /* 0x0000000000017941 */ /* 0x000fea0003800000 */
.L_x_493:
        /* <DEDUP_REMOVED lines=11> */
.L_x_496:
[----:B------:R-:W-:Y:S05]  /*fcc0*/  BSYNC B1 ;  /* 0x0000000000017941 */ /* 0x000fea0003800000 */
.L_x_495:
        /* <DEDUP_REMOVED lines=11> */
.L_x_498:
[----:B------:R-:W-:Y:S05]  /*fd80*/  BSYNC B1 ;  /* 0x0000000000017941 */ /* 0x000fea0003800000 */
.L_x_497:
        /* <DEDUP_REMOVED lines=11> */
.L_x_500:
[----:B------:R-:W-:Y:S05]  /*fe40*/  BSYNC B1 ;  /* 0x0000000000017941 */ /* 0x000fea0003800000 */
.L_x_499:
        /* <DEDUP_REMOVED lines=11> */
.L_x_502:
[----:B------:R-:W-:Y:S05]  /*ff00*/  BSYNC B1 ;  /* 0x0000000000017941 */ /* 0x000fea0003800000 */
.L_x_501:
        /* <DEDUP_REMOVED lines=11> */
.L_x_504:
[----:B------:R-:W-:Y:S05]  /*ffc0*/  BSYNC B1 ;  /* 0x0000000000017941 */ /* 0x000fea0003800000 */
.L_x_503:
[----:B------:R-:W-:Y:S05]  /*ffd0*/  @!P0 BRA `(.L_x_505) ;  /* 0x0000004000ec8947 */ /* 0x000fea0003800000 */
[----:B-----5:R-:W-:Y:S01]  /*ffe0*/  IMAD.U32 R17, R17, 0x10000, RZ ;  /* 0x0001000011117824 */ /* 0x020fe200078e00ff */
[----:B------:R-:W-:-:S03]  /*fff0*/  ULDC.64 UR4, c[0x0][0x208] ;  /* 0x0000820000047ab9 */ /* 0x000fc60000000a00 */
[----:B------:R-:W-:-:S04]  /*10000*/  FMUL R0, R17, R16 ;  /* 0x0000001011007220 */ /* 0x000fc80000400000 */
[----:B------:R-:W-:-:S05]  /*10010*/  FFMA R0, R31, R2, R0 ;  /* 0x000000021f007223 */ /* 0x000fca0000000000 */
[----:B------:R-:W-:-:S05]  /*10020*/  F2FP.BF16.F32.PACK_AB R0, RZ, R0 ;  /* 0x00000000ff00723e */ /* 0x000fca00000010ff */
[----:B------:R0:W-:Y:S01]  /*10030*/  STG.E.U16 desc[UR4][R20.64+0x1d2], R0 ;  /* 0x0001d20014007986 */ /* 0x0001e2000c101504 */
[----:B------:R-:W-:Y:S05]  /*10040*/  BRA `(.L_x_505) ;  /* 0x0000004000d07947 */ /* 0x000fea0003800000 */
.L_x_30:
[----:B------:R-:W2:Y:S01]  /*10050*/  LDL.LU R7, [R1+0x64] ;  /* 0x0000640001077983 */ /* 0x000ea20000300800 */
[----:B------:R-:W-:-:S03]  /*10060*/  ULDC.64 UR4, c[0x0][0x5c0] ;  /* 0x0001700000047ab9 */ /* 0x000fc60000000a00 */
[----:B------:R-:W3:Y:S04]  /*10070*/  LDL.LU R10, [R1+0x68] ;  /* 0x00006800010a7983 */ /* 0x000ee80000300800 */
[----:B------:R-:W4:Y:S04]  /*10080*/  LDL.LU R6, [R1+0x60] ;  /* 0x0000600001067983 */ /* 0x000f280000300800 */
[----:B------:R-:W5:Y:S04]  /*10090*/  LDL.LU R19, [R1+0x6c] ;  /* 0x00006c0001137983 */ /* 0x000f680000300800 */
[----:B------:R-:W5:Y:S04]  /*100a0*/  LDL.LU R17, [R1+0x70] ;  /* 0x0000700001117983 */ /* 0x000f680000300800 */
[----:B------:R-:W5:Y:S04]  /*100b0*/  LDL.LU R15, [R1+0x74] ;  /* 0x00007400010f7983 */ /* 0x000f680000300800 */
[----:B------:R-:W5:Y:S04]  /*100c0*/  LDL.LU R14, [R1+0x78] ;  /* 0x00007800010e7983 */ /* 0x000f680000300800 */
[----:B------:R-:W5:Y:S04]  /*100d0*/  LDL.LU R13, [R1+0x7c] ;  /* 0x00007c00010d7983 */ /* 0x000f680000300800 */
[----:B------:R-:W5:Y:S01]  /*100e0*/  LDL.LU R21, [R1+0x40] ;  /* 0x0000400001157983 */ /* 0x000f620000300800 */
[----:B0-----:R-:W-:-:S03]  /*100f0*/  LEA R4, P2, R8, UR4, 0x1 ;  /* 0x0000000408047c11 */ /* 0x001fc6000f8408ff */
[----:B------:R-:W5:Y:S01]  /*10100*/  LDL.LU R20, [R1+0x44] ;  /* 0x0000440001147983 */ /* 0x000f620000300800 */
[----:B------:R-:W-:-:S03]  /*10110*/  LEA.HI.X R5, R8, UR5, R18, 0x1, P2 ;  /* 0x0000000508057c11 */ /* 0x000fc600090f0c12 */
[----:B------:R-:W5:Y:S01]  /*10120*/  LDL.LU R11, [R1+0x48] ;  /* 0x00004800010b7983 */ /* 0x000f620000300800 */
[----:B------:R-:W-:Y:S01]  /*10130*/  ISETP.GT.AND P2, PT, R3, 0x1, PT ;  /* 0x000000010300780c */ /* 0x000fe20003f44270 */
[----:B------:R-:W-:Y:S01]  /*10140*/  ULDC.64 UR14, c[0x0][0x208] ;  /* 0x00008200000e7ab9 */ /* 0x000fe20000000a00 */
[----:B------:R-:W-:Y:S01]  /*10150*/  USHF.L.U32 UR5, UR8, 0x4, URZ ;  /* 0x0000000408057899 */ /* 0x000fe2000800063f */
[----:B------:R-:W-:Y:S01]  /*10160*/  ISETP.GT.AND P3, PT, R0, 0x8, P0 ;  /* 0x000000080000780c */ /* 0x000fe20000764270 */
[----:B------:R-:W-:Y:S01]  /*10170*/  USHF.L.U64.HI UR4, UR8, 0x4, UR9 ;  /* 0x0000000408047899 */ /* 0x000fe20008010209 */
[-C--:B--2---:R-:W-:Y:S01]  /*10180*/  FMUL R7, R7, R2.reuse ;  /* 0x0000000207077220 */ /* 0x084fe20000400000 */
[----:B---3--:R-:W-:-:S04]  /*10190*/  FMUL R10, R10, R2 ;  /* 0x000000020a0a7220 */ /* 0x008fc80000400000 */
[----:B------:R-:W-:Y:S01]  /*101a0*/  F2FP.BF16.F32.PACK_AB R7, RZ, R7 ;  /* 0x00000007ff07723e */ /* 0x000fe200000010ff */
[----:B----4-:R-:W-:Y:S01]  /*101b0*/  FMUL R6, R6, R2 ;  /* 0x0000000206067220 */ /* 0x010fe20000400000 */
[----:B------:R-:W-:Y:S01]  /*101c0*/  F2FP.BF16.F32.PACK_AB R10, RZ, R10 ;  /* 0x0000000aff0a723e */ /* 0x000fe200000010ff */
[----:B-----5:R-:W-:-:S03]  /*101d0*/  FMUL R8, R19, R2 ;  /* 0x0000000213087220 */ /* 0x020fc60000400000 */
[----:B------:R-:W-:Y:S01]  /*101e0*/  F2FP.BF16.F32.PACK_AB R6, RZ, R6 ;  /* 0x00000006ff06723e */ /* 0x000fe200000010ff */
[----:B------:R-:W2:Y:S03]  /*101f0*/  LDL.LU R19, [R1+0x4c] ;  /* 0x00004c0001137983 */ /* 0x000ea60000300800 */
[----:B------:R-:W-:Y:S02]  /*10200*/  PRMT R9, R6, 0x7610, R9 ;  /* 0x0000761006097816 */ /* 0x000fe40000000009 */
[----:B------:R-:W-:-:S03]  /*10210*/  F2FP.BF16.F32.PACK_AB R6, RZ, R8 ;  /* 0x00000008ff06723e */ /* 0x000fc600000010ff */
[----:B------:R0:W-:Y:S01]  /*10220*/  @P1 STG.E.U16 desc[UR14][R4.64], R9 ;  /* 0x0000000904001986 */ /* 0x0001e2000c10150e */
[----:B------:R-:W-:-:S13]  /*10230*/  ISETP.GT.AND P1, PT, R0, RZ, P2 ;  /* 0x000000ff0000720c */ /* 0x000fda0001724270 */
[----:B------:R1:W-:Y:S01]  /*10240*/  @P1 STG.E.U16 desc[UR14][R4.64+0x2], R7 ;  /* 0x0000020704001986 */ /* 0x0003e2000c10150e */
[----:B------:R-:W-:-:S04]  /*10250*/  IADD3 R8, P1, R4, UR5, RZ ;  /* 0x0000000504087c10 */ /* 0x000fc8000ff3e0ff */
[----:B0-----:R-:W-:Y:S02]  /*10260*/  IADD3.X R9, R5, UR4, RZ, P1, !PT ;  /* 0x0000000405097c10 */ /* 0x001fe40008ffe4ff */
[----:B------:R-:W-:-:S03]  /*10270*/  ISETP.GT.AND P1, PT, R0, 0x8, P2 ;  /* 0x000000080000780c */ /* 0x000fc60001724270 */
[----:B------:R-:W-:Y:S01]  /*10280*/  @P3 STG.E.U16 desc[UR14][R8.64], R10 ;  /* 0x0000000a08003986 */ /* 0x000fe2000c10150e */
[----:B------:R-:W-:Y:S01]  /*10290*/  ISETP.GT.AND P3, PT, R3, 0x8, PT ;  /* 0x000000080300780c */ /* 0x000fe20003f64270 */
[----:B-1----:R-:W-:Y:S02]  /*102a0*/  FMUL R7, R17, R2 ;  /* 0x0000000211077220 */ /* 0x002fe40000400000 */
[----:B------:R-:W3:Y:S01]  /*102b0*/  LDL.LU R17, [R1+0x50] ;  /* 0x0000500001117983 */ /* 0x000ee20000300800 */
[----:B------:R-:W-:Y:S02]  /*102c0*/  ISETP.GT.AND P4, PT, R0, RZ, P3 ;  /* 0x000000ff0000720c */ /* 0x000fe40001f84270 */
[----:B------:R-:W-:-:S03]  /*102d0*/  F2FP.BF16.F32.PACK_AB R7, RZ, R7 ;  /* 0x00000007ff07723e */ /* 0x000fc600000010ff */
[----:B------:R0:W-:Y:S01]  /*102e0*/  @P1 STG.E.U16 desc[UR14][R8.64+0x2], R6 ;  /* 0x0000020608001986 */ /* 0x0001e2000c10150e */
[----:B------:R-:W-:-:S04]  /*102f0*/  ISETP.GT.AND P1, PT, R3, 0x9, PT ;  /* 0x000000090300780c */ /* 0x000fc80003f24270 */
[----:B------:R-:W-:-:S03]  /*10300*/  ISETP.GT.AND P5, PT, R0, RZ, P1 ;  /* 0x000000ff0000720c */ /* 0x000fc60000fa4270 */
[----:B------:R1:W-:Y:S01]  /*10310*/  @P4 STG.E.U16 desc[UR14][R4.64+0x10], R7 ;  /* 0x0000100704004986 */ /* 0x0003e2000c10150e */
[----:B0-----:R-:W-:-:S03]  /*10320*/  FMUL R6, R15, R2 ;  /* 0x000000020f067220 */ /* 0x001fc60000400000 */
[----:B------:R-:W4:Y:S02]  /*10330*/  LDL.LU R15, [R1+0x54] ;  /* 0x00005400010f7983 */ /* 0x000f240000300800 */
[----:B------:R-:W-:Y:S01]  /*10340*/  F2FP.BF16.F32.PACK_AB R6, RZ, R6 ;  /* 0x00000006ff06723e */ /* 0x000fe200000010ff */
[-C--:B-1----:R-:W-:Y:S02]  /*10350*/  FMUL R7, R14, R2.reuse ;  /* 0x000000020e077220 */ /* 0x082fe40000400000 */
[----:B------:R-:W5:Y:S04]  /*10360*/  LDL.LU R14, [R1+0x58] ;  /* 0x00005800010e7983 */ /* 0x000f680000300800 */
[----:B------:R0:W-:Y:S02]  /*10370*/  @P5 STG.E.U16 desc[UR14][R4.64+0x12], R6 ;  /* 0x0000120604005986 */ /* 0x0001e4000c10150e */
[----:B0-----:R-:W-:-:S02]  /*10380*/  FMUL R6, R13, R2 ;  /* 0x000000020d067220 */ /* 0x001fc40000400000 */
[----:B------:R-:W5:Y:S01]  /*10390*/  LDL.LU R13, [R1+0x5c] ;  /* 0x00005c00010d7983 */ /* 0x000f620000300800 */
[C---:B------:R-:W-:Y:S02]  /*103a0*/  ISETP.GT.AND P4, PT, R0.reuse, 0x8, P3 ;  /* 0x000000080000780c */ /* 0x040fe40001f84270 */
[----:B------:R-:W-:Y:S02]  /*103b0*/  ISETP.GT.AND P5, PT, R0, 0x8, P1 ;  /* 0x000000080000780c */ /* 0x000fe40000fa4270 */
[----:B------:R-:W-:Y:S02]  /*103c0*/  F2FP.BF16.F32.PACK_AB R7, RZ, R7 ;  /* 0x00000007ff07723e */ /* 0x000fe400000010ff */
[----:B------:R-:W-:Y:S01]  /*103d0*/  F2FP.BF16.F32.PACK_AB R6, RZ, R6 ;  /* 0x00000006ff06723e */ /* 0x000fe200000010ff */
[----:B------:R-:W-:Y:S01]  /*103e0*/  UIMAD UR7, UR9, 0xf0, URZ ;  /* 0x000000f0090778a4 */ /* 0x000fe2000f8e023f */
[----:B------:R-:W-:-:S05]  /*103f0*/  FMUL R10, R21, R2 ;  /* 0x00000002150a7220 */ /* 0x000fca0000400000 */
[----:B------:R-:W-:Y:S01]  /*10400*/  @P4 STG.E.U16 desc[UR14][R8.64+0x10], R7 ;  /* 0x0000100708004986 */ /* 0x000fe2000c10150e */
[----:B------:R-:W-:-:S03]  /*10410*/  ISETP.GT.AND P4, PT, R0, 0x80, P0 ;  /* 0x000000800000780c */ /* 0x000fc60000784270 */
[----:B------:R0:W-:Y:S01]  /*10420*/  @P5 STG.E.U16 desc[UR14][R8.64+0x12], R6 ;  /* 0x0000120608005986 */ /* 0x0001e2000c10150e */
[----:B------:R-:W-:Y:S01]  /*10430*/  F2FP.BF16.F32.PACK_AB R10, RZ, R10 ;  /* 0x0000000aff0a723e */ /* 0x000fe200000010ff */
[----:B0-----:R-:W-:-:S04]  /*10440*/  IMAD.U32 R6, RZ, RZ, UR8 ;  /* 0x00000008ff067e24 */ /* 0x001fc8000f8e00ff */
[----:B------:R-:W-:-:S04]  /*10450*/  IMAD.WIDE.U32 R6, R6, 0xf0, R8 ;  /* 0x000000f006067825 */ /* 0x000fc800078e0008 */
[----:B------:R-:W-:-:S05]  /*10460*/  VIADD R7, R7, UR7 ;  /* 0x0000000707077c36 */ /* 0x000fca0008000000 */
[----:B------:R0:W-:Y:S01]  /*10470*/  @P4 STG.E.U16 desc[UR14][R6.64], R10 ;  /* 0x0000000a06004986 */ /* 0x0001e2000c10150e */
[C---:B------:R-:W-:Y:S01]  /*10480*/  ISETP.GT.AND P4, PT, R0.reuse, 0x80, P2 ;  /* 0x000000800000780c */ /* 0x040fe20001784270 */
[-C--:B------:R-:W-:Y:S01]  /*10490*/  FMUL R11, R11, R2.reuse ;  /* 0x000000020b0b7220 */ /* 0x080fe20000400000 */
[----:B------:R-:W-:Y:S01]  /*104a0*/  ISETP.GT.AND P0, PT, R0, 0x88, P0 ;  /* 0x000000880000780c */ /* 0x000fe20000704270 */
[----:B0-----:R-:W-:-:S05]  /*104b0*/  FMUL R10, R20, R2 ;  /* 0x00000002140a7220 */ /* 0x001fca0000400000 */
[----:B------:R-:W-:Y:S02]  /*104c0*/  F2FP.BF16.F32.PACK_AB R10, RZ, R10 ;  /* 0x0000000aff0a723e */ /* 0x000fe400000010ff */
[----:B------:R-:W-:-:S03]  /*104d0*/  F2FP.BF16.F32.PACK_AB R11, RZ, R11 ;  /* 0x0000000bff0b723e */ /* 0x000fc600000010ff */
[----:B------:R0:W-:Y:S01]  /*104e0*/  @P4 STG.E.U16 desc[UR14][R6.64+0x2], R10 ;  /* 0x0000020a06004986 */ /* 0x0001e2000c10150e */
[----:B------:R-:W-:Y:S02]  /*104f0*/  PRMT R12, R11, 0x7610, R12 ;  /* 0x000076100b0c7816 */ /* 0x000fe4000000000c */
[----:B------:R-:W-:Y:S02]  /*10500*/  ISETP.GT.AND P2, PT, R0, 0x88, P2 ;  /* 0x000000880000780c */ /* 0x000fe40001744270 */
[----:B0-----:R-:W-:-:S04]  /*10510*/  IADD3 R10, P4, R6, UR5, RZ ;  /* 0x00000005060a7c10 */ /* 0x001fc8000ff9e0ff */
[----:B------:R-:W-:-:S05]  /*10520*/  IADD3.X R11, R7, UR4, RZ, P4, !PT ;  /* 0x00000004070b7c10 */ /* 0x000fca000a7fe4ff */
[----:B------:R2:W-:Y:S01]  /*10530*/  @P0 STG.E.U16 desc[UR14][R10.64], R12 ;  /* 0x0000000c0a000986 */ /* 0x0005e2000c10150e */
[C---:B------:R-:W-:Y:S02]  /*10540*/  ISETP.GT.AND P0, PT, R0.reuse, 0x80, P3 ;  /* 0x000000800000780c */ /* 0x040fe40001f04270 */
[----:B------:R-:W-:Y:S01]  /*10550*/  ISETP.GT.AND P3, PT, R0, 0x88, P3 ;  /* 0x000000880000780c */ /* 0x000fe20001f64270 */
[----:B--2---:R-:W-:-:S05]  /*10560*/  FMUL R12, R19, R2 ;  /* 0x00000002130c7220 */ /* 0x004fca0000400000 */
[----:B------:R-:W-:-:S05]  /*10570*/  F2FP.BF16.F32.PACK_AB R12, RZ, R12 ;  /* 0x0000000cff0c723e */ /* 0x000fca00000010ff */
[----:B------:R3:W-:Y:S02]  /*10580*/  @P2 STG.E.U16 desc[UR14][R10.64+0x2], R12 ;  /* 0x0000020c0a002986 */ /* 0x0007e4000c10150e */
[----:B---3--:R-:W-:-:S05]  /*10590*/  FMUL R12, R17, R2 ;  /* 0x00000002110c7220 */ /* 0x008fca0000400000 */
[----:B------:R-:W-:-:S05]  /*105a0*/  F2FP.BF16.F32.PACK_AB R12, RZ, R12 ;  /* 0x0000000cff0c723e */ /* 0x000fca00000010ff */
[----:B------:R4:W-:Y:S01]  /*105b0*/  @P0 STG.E.U16 desc[UR14][R6.64+0x10], R12 ;  /* 0x0000100c06000986 */ /* 0x0009e2000c10150e */
[----:B------:R-:W-:Y:S01]  /*105c0*/  ISETP.GT.AND P0, PT, R0, 0x80, P1 ;  /* 0x000000800000780c */ /* 0x000fe20000f04270 */
[----:B----4-:R-:W-:-:S05]  /*105d0*/  FMUL R12, R15, R2 ;  /* 0x000000020f0c7220 */ /* 0x010fca0000400000 */
[----:B------:R-:W-:-:S07]  /*105e0*/  F2FP.BF16.F32.PACK_AB R12, RZ, R12 ;  /* 0x0000000cff0c723e */ /* 0x000fce00000010ff */
[----:B------:R5:W-:Y:S02]  /*105f0*/  @P0 STG.E.U16 desc[UR14][R6.64+0x12], R12 ;  /* 0x0000120c06000986 */ /* 0x000be4000c10150e */
[----:B-----5:R-:W-:-:S05]  /*10600*/  FMUL R6, R14, R2 ;  /* 0x000000020e067220 */ /* 0x020fca0000400000 */
[----:B------:R-:W-:Y:S01]  /*10610*/  F2FP.BF16.F32.PACK_AB R6, RZ, R6 ;  /* 0x00000006ff06723e */ /* 0x000fe200000010ff */
[----:B------:R-:W-:-:S03]  /*10620*/  @P3 IMAD.MOV.U32 R7, RZ, RZ, R11 ;  /* 0x000000ffff073224 */ /* 0x000fc600078e000b */
[----:B------:R-:W-:Y:S01]  /*10630*/  PRMT R12, R6, 0x7610, R12 ;  /* 0x00007610060c7816 */ /* 0x000fe2000000000c */
[----:B------:R-:W-:Y:S01]  /*10640*/  @P3 IMAD.MOV.U32 R6, RZ, RZ, R10 ;  /* 0x000000ffff063224 */ /* 0x000fe200078e000a */
[----:B------:R-:W-:-:S04]  /*10650*/  ISETP.GT.AND P1, PT, R0, 0x88, P1 ;  /* 0x000000880000780c */ /* 0x000fc80000f24270 */
[----:B------:R0:W-:Y:S04]  /*10660*/  @P3 STG.E.U16 desc[UR14][R6.64+0x10], R12 ;  /* 0x0000100c06003986 */ /* 0x0001e8000c10150e */
[----:B0-----:R-:W2:Y:S01]  /*10670*/  LDL.LU R7, [R1+0x24] ;  /* 0x0000240001077983 */ /* 0x001ea20000300800 */
[----:B------:R-:W-:-:S03]  /*10680*/  FMUL R6, R13, R2 ;  /* 0x000000020d067220 */ /* 0x000fc60000400000 */
[----:B------:R-:W3:Y:S04]  /*10690*/  LDL.LU R12, [R1+0x28] ;  /* 0x00002800010c7983 */ /* 0x000ee80000300800 */
[----:B------:R-:W4:Y:S04]  /*106a0*/  LDL.LU R235, [R1+0x2c] ;  /* 0x00002c0001eb7983 */ /* 0x000f280000300800 */
[----:B------:R-:W5:Y:S04]  /*106b0*/  LDL.LU R234, [R1+0x30] ;  /* 0x0000300001ea7983 */ /* 0x000f680000300800 */
[----:B------:R-:W5:Y:S04]  /*106c0*/  LDL.LU R233, [R1+0x34] ;  /* 0x0000340001e97983 */ /* 0x000f680000300800 */
[----:B------:R-:W5:Y:S01]  /*106d0*/  LDL.LU R232, [R1+0x38] ;  /* 0x0000380001e87983 */ /* 0x000f620000300800 */
[----:B------:R-:W-:-:S03]  /*106e0*/  F2FP.BF16.F32.PACK_AB R6, RZ, R6 ;  /* 0x00000006ff06723e */ /* 0x000fc600000010ff */
[----:B------:R-:W5:Y:S04]  /*106f0*/  LDL.LU R23, [R1+0x3c] ;  /* 0x00003c0001177983 */ /* 0x000f680000300800 */
[----:B------:R-:W5:Y:S04]  /*10700*/  LDL.LU R22, [R1] ;  /* 0x0000000001167983 */ /* 0x000f680000300800 */
[----:B------:R-:W5:Y:S04]  /*10710*/  LDL.LU R21, [R1+0x4] ;  /* 0x0000040001157983 */ /* 0x000f680000300800 */
[----:B------:R-:W5:Y:S04]  /*10720*/  LDL.LU R13, [R1+0x8] ;  /* 0x00000800010d7983 */ /* 0x000f680000300800 */
[----:B------:R-:W5:Y:S04]  /*10730*/  LDL.LU R14, [R1+0xc] ;  /* 0x00000c00010e7983 */ /* 0x000f680000300800 */
[----:B------:R-:W5:Y:S04]  /*10740*/  LDL.LU R15, [R1+0x10] ;  /* 0x00001000010f7983 */ /* 0x000f680000300800 */
[----:B------:R-:W5:Y:S04]  /*10750*/  LDL.LU R17, [R1+0x14] ;  /* 0x0000140001117983 */ /* 0x000f680000300800 */
[----:B------:R-:W5:Y:S04]  /*10760*/  LDL.LU R20, [R1+0x18] ;  /* 0x0000180001147983 */ /* 0x000f680000300800 */
[----:B------:R-:W5:Y:S04]  /*10770*/  LDL.LU R19, [R1+0x1c] ;  /* 0x00001c0001137983 */ /* 0x000f680000300800 */
[----:B------:R0:W-:Y:S04]  /*10780*/  @P1 STG.E.U16 desc[UR14][R10.64+0x12], R6 ;  /* 0x000012060a001986 */ /* 0x0001e8000c10150e */
[----:B0-----:R-:W5:Y:S01]  /*10790*/  LDL.LU R11, [R1+0x20] ;  /* 0x00002000010b7983 */ /* 0x001f620000300800 */
[----:B------:R-:W-:-:S02]  /*107a0*/  ISETP.GT.AND P2, PT, R3, 0x11, PT ;  /* 0x000000110300780c */ /* 0x000fc40003f44270 */
[----:B------:R-:W-:Y:S02]  /*107b0*/  ISETP.GT.AND P3, PT, R3, 0x10, PT ;  /* 0x000000100300780c */ /* 0x000fe40003f64270 */
[C---:B------:R-:W-:Y:S02]  /*107c0*/  ISETP.GT.AND P1, PT, R0.reuse, RZ, P2 ;  /* 0x000000ff0000720c */ /* 0x040fe40001724270 */
[C---:B------:R-:W-:Y:S02]  /*107d0*/  ISETP.GT.AND P0, PT, R0.reuse, RZ, P3 ;  /* 0x000000ff0000720c */ /* 0x040fe40001f04270 */
[----:B------:R-:W-:Y:S01]  /*107e0*/  ISETP.GT.AND P4, PT, R0, 0x8, P2 ;  /* 0x000000080000780c */ /* 0x000fe20001784270 */
[-C--:B------:R-:W-:Y:S01]  /*107f0*/  FMUL R224, R224, R2.reuse ;  /* 0x00000002e0e07220 */ /* 0x080fe20000400000 */
[-C--:B------:R-:W-:Y:S01]  /*10800*/  FMUL R225, R225, R2.reuse ;  /* 0x00000002e1e17220 */ /* 0x080fe20000400000 */
[-C--:B------:R-:W-:Y:S01]  /*10810*/  FMUL R227, R227, R2.reuse ;  /* 0x00000002e3e37220 */ /* 0x080fe20000400000 */
[----:B------:R-:W-:-:S02]  /*10820*/  FMUL R226, R226, R2 ;  /* 0x00000002e2e27220 */ /* 0x000fc40000400000 */
[----:B------:R-:W-:Y:S02]  /*10830*/  F2FP.BF16.F32.PACK_AB R224, RZ, R224 ;  /* 0x000000e0ffe0723e */ /* 0x000fe400000010ff */
[----:B------:R-:W-:Y:S02]  /*10840*/  F2FP.BF16.F32.PACK_AB R225, RZ, R225 ;  /* 0x000000e1ffe1723e */ /* 0x000fe400000010ff */
[----:B------:R-:W-:Y:S02]  /*10850*/  F2FP.BF16.F32.PACK_AB R227, RZ, R227 ;  /* 0x000000e3ffe3723e */ /* 0x000fe400000010ff */
[----:B------:R-:W-:Y:S01]  /*10860*/  F2FP.BF16.F32.PACK_AB R226, RZ, R226 ;  /* 0x000000e2ffe2723e */ /* 0x000fe200000010ff */
[-C--:B------:R-:W-:Y:S01]  /*10870*/  FMUL R228, R228, R2.reuse ;  /* 0x00000002e4e47220 */ /* 0x080fe20000400000 */
[----:B------:R-:W-:-:S04]  /*10880*/  FMUL R229, R229, R2 ;  /* 0x00000002e5e57220 */ /* 0x000fc80000400000 */
[----:B------:R-:W-:Y:S02]  /*10890*/  F2FP.BF16.F32.PACK_AB R228, RZ, R228 ;  /* 0x000000e4ffe4723e */ /* 0x000fe400000010ff */
[----:B------:R-:W-:Y:S01]  /*108a0*/  F2FP.BF16.F32.PACK_AB R229, RZ, R229 ;  /* 0x000000e5ffe5723e */ /* 0x000fe200000010ff */
[-C--:B------:R-:W-:Y:S01]  /*108b0*/  FMUL R230, R230, R2.reuse ;  /* 0x00000002e6e67220 */ /* 0x080fe20000400000 */
[----:B------:R-:W-:-:S04]  /*108c0*/  FMUL R231, R231, R2 ;  /* 0x00000002e7e77220 */ /* 0x000fc80000400000 */
[----:B------:R-:W-:Y:S02]  /*108d0*/  F2FP.BF16.F32.PACK_AB R230, RZ, R230 ;  /* 0x000000e6ffe6723e */ /* 0x000fe400000010ff */
[----:B------:R-:W-:Y:S01]  /*108e0*/  F2FP.BF16.F32.PACK_AB R231, RZ, R231 ;  /* 0x000000e7ffe7723e */ /* 0x000fe200000010ff */
[-C--:B------:R-:W-:Y:S01]  /*108f0*/  FMUL R216, R216, R2.reuse ;  /* 0x00000002d8d87220 */ /* 0x080fe20000400000 */
[-C--:B------:R-:W-:Y:S01]  /*10900*/  FMUL R217, R217, R2.reuse ;  /* 0x00000002d9d97220 */ /* 0x080fe20000400000 */
[----:B------:R-:W-:-:S03]  /*10910*/  FMUL R218, R218, R2 ;  /* 0x00000002dada7220 */ /* 0x000fc60000400000 */
[----:B------:R-:W-:Y:S02]  /*10920*/  F2FP.BF16.F32.PACK_AB R216, RZ, R216 ;  /* 0x000000d8ffd8723e */ /* 0x000fe400000010ff */
[----:B------:R-:W-:Y:S02]  /*10930*/  F2FP.BF16.F32.PACK_AB R217, RZ, R217 ;  /* 0x000000d9ffd9723e */ /* 0x000fe400000010ff */
[----:B------:R-:W-:Y:S01]  /*10940*/  F2FP.BF16.F32.PACK_AB R218, RZ, R218 ;  /* 0x000000daffda723e */ /* 0x000fe200000010ff */
[-C--:B------:R-:W-:Y:S01]  /*10950*/  FMUL R219, R219, R2.reuse ;  /* 0x00000002dbdb7220 */ /* 0x080fe20000400000 */
[-C--:B------:R-:W-:Y:S01]  /*10960*/  FMUL R221, R221, R2.reuse ;  /* 0x00000002dddd7220 */ /* 0x080fe20000400000 */
[-C--:B------:R-:W-:Y:S01]  /*10970*/  FMUL R220, R220, R2.reuse ;  /* 0x00000002dcdc7220 */ /* 0x080fe20000400000 */
[-C--:B------:R-:W-:Y:S01]  /*10980*/  FMUL R222, R222, R2.reuse ;  /* 0x00000002dede7220 */ /* 0x080fe20000400000 */
[----:B------:R-:W-:Y:S01]  /*10990*/  FMUL R223, R223, R2 ;  /* 0x00000002dfdf7220 */ /* 0x000fe20000400000 */
[----:B------:R-:W-:-:S02]  /*109a0*/  F2FP.BF16.F32.PACK_AB R219, RZ, R219 ;  /* 0x000000dbffdb723e */ /* 0x000fc400000010ff */
[----:B------:R-:W-:Y:S02]  /*109b0*/  F2FP.BF16.F32.PACK_AB R221, RZ, R221 ;  /* 0x000000ddffdd723e */ /* 0x000fe400000010ff */
[----:B------:R-:W-:Y:S02]  /*109c0*/  F2FP.BF16.F32.PACK_AB R220, RZ, R220 ;  /* 0x000000dcffdc723e */ /* 0x000fe400000010ff */
[----:B------:R-:W-:Y:S02]  /*109d0*/  F2FP.BF16.F32.PACK_AB R222, RZ, R222 ;  /* 0x000000deffde723e */ /* 0x000fe400000010ff */
[----:B------:R-:W-:Y:S01]  /*109e0*/  F2FP.BF16.F32.PACK_AB R223, RZ, R223 ;  /* 0x000000dfffdf723e */ /* 0x000fe200000010ff */
[----:B--2---:R-:W-:-:S05]  /*109f0*/  FMUL R7, R7, R2 ;  /* 0x0000000207077220 */ /* 0x004fca0000400000 */
[----:B------:R-:W-:Y:S01]  /*10a00*/  F2FP.BF16.F32.PACK_AB R7, RZ, R7 ;  /* 0x00000007ff07723e */ /* 0x000fe200000010ff */
[----:B---3--:R-:W-:-:S04]  /*10a10*/  FMUL R10, R12, R2 ;  /* 0x000000020c0a7220 */ /* 0x008fc80000400000 */
[----:B------:R4:W-:Y:S01]  /*10a20*/  @P1 STG.E.U16 desc[UR14][R4.64+0x22], R7 ;  /* 0x0000220704001986 */ /* 0x0009e2000c10150e */
[----:B------:R-:W-:Y:S02]  /*10a30*/  ISETP.GT.AND P1, PT, R0, 0x8, P3 ;  /* 0x000000080000780c */ /* 0x000fe40001f24270 */
[----:B------:R-:W-:Y:S01]  /*10a40*/  F2FP.BF16.F32.PACK_AB R10, RZ, R10 ;  /* 0x0000000aff0a723e */ /* 0x000fe200000010ff */
[----:B----4-:R-:W-:-:S05]  /*10a50*/  FMUL R7, R235, R2 ;  /* 0x00000002eb077220 */ /* 0x010fca0000400000 */
[----:B------:R-:W-:Y:S01]  /*10a60*/  F2FP.BF16.F32.PACK_AB R7, RZ, R7 ;  /* 0x00000007ff07723e */ /* 0x000fe200000010ff */
[----:B-----5:R-:W-:-:S05]  /*10a70*/  FMUL R6, R11, R2 ;  /* 0x000000020b067220 */ /* 0x020fca0000400000 */
[----:B------:R-:W-:-:S05]  /*10a80*/  F2FP.BF16.F32.PACK_AB R6, RZ, R6 ;  /* 0x00000006ff06723e */ /* 0x000fca00000010ff */
[----:B------:R0:W-:Y:S01]  /*10a90*/  @P0 STG.E.U16 desc[UR14][R4.64+0x20], R6 ;  /* 0x0000200604000986 */ /* 0x0001e2000c10150e */
[----:B------:R-:W-:-:S04]  /*10aa0*/  ISETP.GT.AND P0, PT, R3, 0x18, PT ;  /* 0x000000180300780c */ /* 0x000fc80003f04270 */
[----:B------:R-:W-:Y:S01]  /*10ab0*/  ISETP.GT.AND P5, PT, R0, RZ, P0 ;  /* 0x000000ff0000720c */ /* 0x000fe200007a4270 */
[----:B------:R-:W-:Y:S01]  /*10ac0*/  @P1 STG.E.U16 desc[UR14][R8.64+0x20], R10 ;  /* 0x0000200a08001986 */ /* 0x000fe2000c10150e */
[----:B------:R-:W-:Y:S01]  /*10ad0*/  ISETP.GT.AND P1, PT, R3, 0x19, PT ;  /* 0x000000190300780c */ /* 0x000fe20003f24270 */
[----:B0-----:R-:W-:Y:S02]  /*10ae0*/  FMUL R6, R234, R2 ;  /* 0x00000002ea067220 */ /* 0x001fe40000400000 */
[----:B------:R0:W-:Y:S01]  /*10af0*/  @P4 STG.E.U16 desc[UR14][R8.64+0x22], R7 ;  /* 0x0000220708004986 */ /* 0x0001e2000c10150e */
[----:B------:R-:W-:Y:S02]  /*10b00*/  ISETP.GT.AND P4, PT, R0, RZ, P1 ;  /* 0x000000ff0000720c */ /* 0x000fe40000f84270 */
[----:B------:R-:W-:-:S05]  /*10b10*/  F2FP.BF16.F32.PACK_AB R6, RZ, R6 ;  /* 0x00000006ff06723e */ /* 0x000fca00000010ff */
[----:B------:R1:W-:Y:S01]  /*10b20*/  @P5 STG.E.U16 desc[UR14][R4.64+0x30], R6 ;  /* 0x0000300604005986 */ /* 0x0003e2000c10150e */
[----:B0-----:R-:W-:Y:S01]  /*10b30*/  FMUL R7, R233, R2 ;  /* 0x00000002e9077220 */ /* 0x001fe20000400000 */
[----:B------:R-:W-:-:S04]  /*10b40*/  ISETP.GT.AND P5, PT, R0, 0x8, P0 ;  /* 0x000000080000780c */ /* 0x000fc800007a4270 */
[----:B------:R-:W-:Y:S01]  /*10b50*/  F2FP.BF16.F32.PACK_AB R7, RZ, R7 ;  /* 0x00000007ff07723e */ /* 0x000fe200000010ff */
[----:B-1----:R-:W-:-:S04]  /*10b60*/  FMUL R6, R232, R2 ;  /* 0x00000002e8067220 */ /* 0x002fc80000400000 */
[----:B------:R-:W-:Y:S01]  /*10b70*/  @P4 STG.E.U16 desc[UR14][R4.64+0x32], R7 ;  /* 0x0000320704004986 */ /* 0x000fe2000c10150e */
[----:B------:R-:W-:Y:S02]  /*10b80*/  ISETP.GT.AND P4, PT, R0, 0x8, P1 ;  /* 0x000000080000780c */ /* 0x000fe40000f84270 */
[----:B------:R-:W-:Y:S01]  /*10b90*/  F2FP.BF16.F32.PACK_AB R6, RZ, R6 ;  /* 0x00000006ff06723e */ /* 0x000fe200000010ff */
[----:B------:R-:W-:Y:S01]  /*10ba0*/  FMUL R10, R23, R2 ;  /* 0x00000002170a7220 */ /* 0x000fe20000400000 */
[----:B------:R-:W-:-:S03]  /*10bb0*/  IMAD.U32 R11, RZ, RZ, UR8 ;  /* 0x00000008ff0b7e24 */ /* 0x000fc6000f8e00ff */
[----:B------:R0:W-:Y:S01]  /*10bc0*/  @P5 STG.E.U16 desc[UR14][R8.64+0x30], R6 ;  /* 0x0000300608005986 */ /* 0x0001e2000c10150e */
[----:B------:R-:W-:Y:S01]  /*10bd0*/  ISETP.GT.AND P5, PT, R0, 0x80, P3 ;  /* 0x000000800000780c */ /* 0x000fe20001fa4270 */
[----:B------:R-:W-:Y:S01]  /*10be0*/  FMUL R12, R22, R2 ;  /* 0x00000002160c7220 */ /* 0x000fe20000400000 */
[----:B------:R-:W-:Y:S02]  /*10bf0*/  ISETP.GT.AND P3, PT, R0, 0x88, P3 ;  /* 0x000000880000780c */ /* 0x000fe40001f64270 */
[----:B0-----:R-:W-:Y:S01]  /*10c00*/  F2FP.BF16.F32.PACK_AB R6, RZ, R10 ;  /* 0x0000000aff06723e */ /* 0x001fe200000010ff */
[----:B------:R-:W-:Y:S01]  /*10c10*/  IMAD.WIDE.U32 R10, R11, 0xf0, R8 ;  /* 0x000000f00b0a7825 */ /* 0x000fe200078e0008 */
[----:B------:R-:W-:-:S03]  /*10c20*/  F2FP.BF16.F32.PACK_AB R12, RZ, R12 ;  /* 0x0000000cff0c723e */ /* 0x000fc600000010ff */
[----:B------:R-:W-:Y:S01]  /*10c30*/  VIADD R7, R11, UR7 ;  /* 0x000000070b077c36 */ /* 0x000fe20008000000 */
[----:B------:R0:W-:Y:S01]  /*10c40*/  @P4 STG.E.U16 desc[UR14][R8.64+0x32], R6 ;  /* 0x0000320608004986 */ /* 0x0001e2000c10150e */
[-C--:B------:R-:W-:Y:S01]  /*10c50*/  FMUL R11, R21, R2.reuse ;  /* 0x00000002150b7220 */ /* 0x080fe20000400000 */
[----:B------:R-:W-:Y:S01]  /*10c60*/  ISETP.GT.AND P4, PT, R0, 0x80, P2 ;  /* 0x000000800000780c */ /* 0x000fe20001784270 */
[----:B------:R-:W-:-:S03]  /*10c70*/  FMUL R13, R13, R2 ;  /* 0x000000020d0d7220 */ /* 0x000fc60000400000 */
[----:B------:R-:W-:Y:S01]  /*10c80*/  F2FP.BF16.F32.PACK_AB R11, RZ, R11 ;  /* 0x0000000bff0b723e */ /* 0x000fe200000010ff */
[----:B0-----:R-:W-:-:S03]  /*10c90*/  IMAD.MOV.U32 R6, RZ, RZ, R10 ;  /* 0x000000ffff067224 */ /* 0x001fc600078e000a */
[----:B------:R-:W-:Y:S02]  /*10ca0*/  PRMT R18, R11, 0x7610, R18 ;  /* 0x000076100b127816 */ /* 0x000fe40000000012 */
[----:B------:R0:W-:Y:S01]  /*10cb0*/  @P5 STG.E.U16 desc[UR14][R6.64+0x20], R12 ;  /* 0x0000200c06005986 */ /* 0x0001e2000c10150e */
[----:B------:R-:W-:Y:S02]  /*10cc0*/  IADD3 R10, P5, R10, UR5, RZ ;  /* 0x000000050a0a7c10 */ /* 0x000fe4000ffbe0ff */
[----:B------:R-:W-:Y:S02]  /*10cd0*/  F2FP.BF16.F32.PACK_AB R13, RZ, R13 ;  /* 0x0000000dff0d723e */ /* 0x000fe400000010ff */
[----:B------:R-:W-:Y:S01]  /*10ce0*/  IADD3.X R11, R7, UR4, RZ, P5, !PT ;  /* 0x00000004070b7c10 */ /* 0x000fe2000affe4ff */
[----:B------:R1:W-:Y:S01]  /*10cf0*/  @P4 STG.E.U16 desc[UR14][R6.64+0x22], R18 ;  /* 0x0000221206004986 */ /* 0x0003e2000c10150e */
[----:B------:R-:W-:-:S03]  /*10d00*/  ISETP.GT.AND P2, PT, R0, 0x88, P2 ;  /* 0x000000880000780c */ /* 0x000fc60001744270 */
[----:B------:R1:W-:Y:S01]  /*10d10*/  @P3 STG.E.U16 desc[UR14][R10.64+0x20], R13 ;  /* 0x0000200d0a003986 */ /* 0x0003e2000c10150e */
[----:B------:R-:W-:Y:S01]  /*10d20*/  ISETP.GT.AND P3, PT, R0, 0x80, P1 ;  /* 0x000000800000780c */ /* 0x000fe20000f64270 */
[-C--:B------:R-:W-:Y:S01]  /*10d30*/  FMUL R14, R14, R2.reuse ;  /* 0x000000020e0e7220 */ /* 0x080fe20000400000 */
[-C--:B------:R-:W-:Y:S01]  /*10d40*/  FMUL R17, R17, R2.reuse ;  /* 0x0000000211117220 */ /* 0x080fe20000400000 */
[C---:B------:R-:W-:Y:S02]  /*10d50*/  ISETP.GT.AND P4, PT, R0.reuse, 0x80, P0 ;  /* 0x000000800000780c */ /* 0x040fe40000784270 */
[C---:B------:R-:W-:Y:S01]  /*10d60*/  ISETP.GT.AND P0, PT, R0.reuse, 0x88, P0 ;  /* 0x000000880000780c */ /* 0x040fe20000704270 */
[-C--:B------:R-:W-:Y:S01]  /*10d70*/  FMUL R15, R15, R2.reuse ;  /* 0x000000020f0f7220 */ /* 0x080fe20000400000 */
[----:B------:R-:W-:Y:S01]  /*10d80*/  ISETP.GT.AND P1, PT, R0, 0x88, P1 ;  /* 0x000000880000780c */ /* 0x000fe20000f24270 */
[----:B0-----:R-:W-:Y:S01]  /*10d90*/  FMUL R12, R20, R2 ;  /* 0x00000002140c7220 */ /* 0x001fe20000400000 */
[----:B------:R-:W-:Y:S01]  /*10da0*/  F2FP.BF16.F32.PACK_AB R14, RZ, R14 ;  /* 0x0000000eff0e723e */ /* 0x000fe200000010ff */
[----:B------:R-:W-:Y:S01]  /*10db0*/  FMUL R19, R19, R2 ;  /* 0x0000000213137220 */ /* 0x000fe20000400000 */
[----:B------:R-:W-:-:S02]  /*10dc0*/  F2FP.BF16.F32.PACK_AB R17, RZ, R17 ;  /* 0x00000011ff11723e */ /* 0x000fc400000010ff */
[----:B------:R-:W-:Y:S01]  /*10dd0*/  F2FP.BF16.F32.PACK_AB R15, RZ, R15 ;  /* 0x0000000fff0f723e */ /* 0x000fe200000010ff */
[----:B------:R1:W-:Y:S01]  /*10de0*/  @P2 STG.E.U16 desc[UR14][R10.64+0x22], R14 ;  /* 0x0000220e0a002986 */ /* 0x0003e2000c10150e */
[----:B------:R-:W-:Y:S02]  /*10df0*/  F2FP.BF16.F32.PACK_AB R12, RZ, R12 ;  /* 0x0000000cff0c723e */ /* 0x000fe400000010ff */
[----:B------:R-:W-:Y:S01]  /*10e00*/  F2FP.BF16.F32.PACK_AB R19, RZ, R19 ;  /* 0x00000013ff13723e */ /* 0x000fe200000010ff */
[----:B------:R1:W-:Y:S01]  /*10e10*/  @P3 STG.E.U16 desc[UR14][R6.64+0x32], R17 ;  /* 0x0000321106003986 */ /* 0x0003e2000c10150e */
[C---:B------:R-:W-:Y:S02]  /*10e20*/  ISETP.GT.AND P3, PT, R3.reuse, 0x20, PT ;  /* 0x000000200300780c */ /* 0x040fe40003f64270 */
[----:B------:R-:W-:Y:S01]  /*10e30*/  ISETP.GT.AND P2, PT, R3, 0x21, PT ;  /* 0x000000210300780c */ /* 0x000fe20003f44270 */
[----:B------:R1:W-:Y:S03]  /*10e40*/  @P4 STG.E.U16 desc[UR14][R6.64+0x30], R15 ;  /* 0x0000300f06004986 */ /* 0x0003e6000c10150e */
[C---:B------:R-:W-:Y:S01]  /*10e50*/  ISETP.GT.AND P4, PT, R0.reuse, RZ, P2 ;  /* 0x000000ff0000720c */ /* 0x040fe20001784270 */
[----:B------:R1:W-:Y:S01]  /*10e60*/  @P0 STG.E.U16 desc[UR14][R10.64+0x30], R12 ;  /* 0x0000300c0a000986 */ /* 0x0003e2000c10150e */
[----:B------:R-:W-:-:S03]  /*10e70*/  ISETP.GT.AND P0, PT, R0, RZ, P3 ;  /* 0x000000ff0000720c */ /* 0x000fc60001f04270 */
[----:B------:R1:W-:Y:S01]  /*10e80*/  @P1 STG.E.U16 desc[UR14][R10.64+0x32], R19 ;  /* 0x000032130a001986 */ /* 0x0003e2000c10150e */
[C---:B------:R-:W-:Y:S02]  /*10e90*/  ISETP.GT.AND P1, PT, R0.reuse, 0x8, P2 ;  /* 0x000000080000780c */ /* 0x040fe40001724270 */
[----:B------:R-:W-:-:S05]  /*10ea0*/  ISETP.GT.AND P5, PT, R0, 0x8, P3 ;  /* 0x000000080000780c */ /* 0x000fca0001fa4270 */
[----:B------:R1:W-:Y:S04]  /*10eb0*/  @P4 STG.E.U16 desc[UR14][R4.64+0x42], R225 ;  /* 0x000042e104004986 */ /* 0x0003e8000c10150e */
[----:B------:R1:W-:Y:S01]  /*10ec0*/  @P0 STG.E.U16 desc[UR14][R4.64+0x40], R224 ;  /* 0x000040e004000986 */ /* 0x0003e2000c10150e */
[----:B------:R-:W-:-:S03]  /*10ed0*/  ISETP.GT.AND P0, PT, R3, 0x28, PT ;  /* 0x000000280300780c */ /* 0x000fc60003f04270 */
[----:B------:R1:W-:Y:S01]  /*10ee0*/  @P1 STG.E.U16 desc[UR14][R8.64+0x42], R227 ;  /* 0x000042e308001986 */ /* 0x0003e2000c10150e */
[----:B------:R-:W-:-:S03]  /*10ef0*/  ISETP.GT.AND P1, PT, R3, 0x29, PT ;  /* 0x000000290300780c */ /* 0x000fc60003f24270 */
[----:B------:R1:W-:Y:S01]  /*10f00*/  @P5 STG.E.U16 desc[UR14][R8.64+0x40], R226 ;  /* 0x000040e208005986 */ /* 0x0003e2000c10150e */
[C---:B------:R-:W-:Y:S02]  /*10f10*/  ISETP.GT.AND P5, PT, R0.reuse, RZ, P0 ;  /* 0x000000ff0000720c */ /* 0x040fe400007a4270 */
[----:B------:R-:W-:-:S11]  /*10f20*/  ISETP.GT.AND P4, PT, R0, RZ, P1 ;  /* 0x000000ff0000720c */ /* 0x000fd60000f84270 */
[----:B------:R1:W-:Y:S01]  /*10f30*/  @P5 STG.E.U16 desc[UR14][R4.64+0x50], R228 ;  /* 0x000050e404005986 */ /* 0x0003e2000c10150e */
[----:B------:R-:W-:-:S03]  /*10f40*/  ISETP.GT.AND P5, PT, R0, 0x8, P0 ;  /* 0x000000080000780c */ /* 0x000fc600007a4270 */
[----:B------:R1:W-:Y:S01]  /*10f50*/  @P4 STG.E.U16 desc[UR14][R4.64+0x52], R229 ;  /* 0x000052e504004986 */ /* 0x0003e2000c10150e */
[----:B------:R-:W-:-:S09]  /*10f60*/  ISETP.GT.AND P4, PT, R0, 0x8, P1 ;  /* 0x000000080000780c */ /* 0x000fd20000f84270 */
[----:B------:R1:W-:Y:S01]  /*10f70*/  @P5 STG.E.U16 desc[UR14][R8.64+0x50], R230 ;  /* 0x000050e608005986 */ /* 0x0003e2000c10150e */
[----:B------:R-:W-:-:S03]  /*10f80*/  ISETP.GT.AND P5, PT, R0, 0x80, P3 ;  /* 0x000000800000780c */ /* 0x000fc60001fa4270 */
[----:B------:R1:W-:Y:S01]  /*10f90*/  @P4 STG.E.U16 desc[UR14][R8.64+0x52], R231 ;  /* 0x000052e708004986 */ /* 0x0003e2000c10150e */
[C---:B------:R-:W-:Y:S02]  /*10fa0*/  ISETP.GT.AND P4, PT, R0.reuse, 0x80, P2 ;  /* 0x000000800000780c */ /* 0x040fe40001784270 */
[C---:B------:R-:W-:Y:S02]  /*10fb0*/  ISETP.GT.AND P3, PT, R0.reuse, 0x88, P3 ;  /* 0x000000880000780c */ /* 0x040fe40001f64270 */
[----:B------:R-:W-:-:S05]  /*10fc0*/  ISETP.GT.AND P2, PT, R0, 0x88, P2 ;  /* 0x000000880000780c */ /* 0x000fca0001744270 */
[----:B------:R1:W-:Y:S04]  /*10fd0*/  @P5 STG.E.U16 desc[UR14][R6.64+0x40], R216 ;  /* 0x000040d806005986 */ /* 0x0003e8000c10150e */
[----:B------:R1:W-:Y:S04]  /*10fe0*/  @P4 STG.E.U16 desc[UR14][R6.64+0x42], R217 ;  /* 0x000042d906004986 */ /* 0x0003e8000c10150e */
[----:B------:R1:W-:Y:S01]  /*10ff0*/  @P3 STG.E.U16 desc[UR14][R10.64+0x40], R218 ;  /* 0x000040da0a003986 */ /* 0x0003e2000c10150e */
[C---:B------:R-:W-:Y:S02]  /*11000*/  ISETP.GT.AND P3, PT, R0.reuse, 0x80, P1 ;  /* 0x000000800000780c */ /* 0x040fe40000f64270 */
[----:B------:R-:W-:-:S02]  /*11010*/  ISETP.GT.AND P4, PT, R0, 0x80, P0 ;  /* 0x000000800000780c */ /* 0x000fc40000784270 */
[C---:B------:R-:W-:Y:S02]  /*11020*/  ISETP.GT.AND P0, PT, R0.reuse, 0x88, P0 ;  /* 0x000000880000780c */ /* 0x040fe40000704270 */
[----:B------:R-:W-:Y:S01]  /*11030*/  ISETP.GT.AND P1, PT, R0, 0x88, P1 ;  /* 0x000000880000780c */ /* 0x000fe20000f24270 */
[----:B------:R1:W-:Y:S01]  /*11040*/  @P2 STG.E.U16 desc[UR14][R10.64+0x42], R219 ;  /* 0x000042db0a002986 */ /* 0x0003e2000c10150e */
[----:B------:R-:W-:-:S05]  /*11050*/  ISETP.GT.AND P2, PT, R3, 0x31, PT ;  /* 0x000000310300780c */ /* 0x000fca0003f44270 */
[----:B------:R1:W-:Y:S01]  /*11060*/  @P3 STG.E.U16 desc[UR14][R6.64+0x52], R221 ;  /* 0x000052dd06003986 */ /* 0x0003e2000c10150e */
[----:B------:R-:W-:-:S03]  /*11070*/  ISETP.GT.AND P3, PT, R3, 0x30, PT ;  /* 0x000000300300780c */ /* 0x000fc60003f64270 */
[----:B------:R1:W-:Y:S01]  /*11080*/  @P4 STG.E.U16 desc[UR14][R6.64+0x50], R220 ;  /* 0x000050dc06004986 */ /* 0x0003e2000c10150e */
[----:B------:R-:W-:-:S03]  /*11090*/  ISETP.GT.AND P4, PT, R0, RZ, P2 ;  /* 0x000000ff0000720c */ /* 0x000fc60001784270 */
[----:B------:R1:W-:Y:S01]  /*110a0*/  @P0 STG.E.U16 desc[UR14][R10.64+0x50], R222 ;  /* 0x000050de0a000986 */ /* 0x0003e2000c10150e */
[----:B------:R-:W-:-:S03]  /*110b0*/  ISETP.GT.AND P0, PT, R0, RZ, P3 ;  /* 0x000000ff0000720c */ /* 0x000fc60001f04270 */
[----:B------:R1:W-:Y:S01]  /*110c0*/  @P1 STG.E.U16 desc[UR14][R10.64+0x52], R223 ;  /* 0x000052df0a001986 */ /* 0x0003e2000c10150e */
[----:B------:R-:W-:Y:S01]  /*110d0*/  ISETP.GT.AND P1, PT, R0, 0x8, P2 ;  /* 0x000000080000780c */ /* 0x000fe20001724270 */
[-C--:B------:R-:W-:Y:S01]  /*110e0*/  FMUL R208, R208, R2.reuse ;  /* 0x00000002d0d07220 */ /* 0x080fe20000400000 */
[-C--:B------:R-:W-:Y:S01]  /*110f0*/  FMUL R209, R209, R2.reuse ;  /* 0x00000002d1d17220 */ /* 0x080fe20000400000 */
[-C--:B------:R-:W-:Y:S01]  /*11100*/  FMUL R211, R211, R2.reuse ;  /* 0x00000002d3d37220 */ /* 0x080fe20000400000 */
[----:B------:R-:W-:Y:S01]  /*11110*/  ISETP.GT.AND P5, PT, R0, 0x8, P3 ;  /* 0x000000080000780c */ /* 0x000fe20001fa4270 */
[----:B------:R-:W-:Y:S01]  /*11120*/  FMUL R210, R210, R2 ;  /* 0x00000002d2d27220 */ /* 0x000fe20000400000 */
[----:B------:R-:W-:Y:S02]  /*11130*/  F2FP.BF16.F32.PACK_AB R208, RZ, R208 ;  /* 0x000000d0ffd0723e */ /* 0x000fe400000010ff */
[----:B------:R-:W-:Y:S02]  /*11140*/  F2FP.BF16.F32.PACK_AB R209, RZ, R209 ;  /* 0x000000d1ffd1723e */ /* 0x000fe400000010ff */
[----:B------:R-:W-:Y:S01]  /*11150*/  F2FP.BF16.F32.PACK_AB R211, RZ, R211 ;  /* 0x000000d3ffd3723e */ /* 0x000fe200000010ff */
[----:B------:R1:W-:Y:S01]  /*11160*/  @P0 STG.E.U16 desc[UR14][R4.64+0x60], R208 ;  /* 0x000060d004000986 */ /* 0x0003e2000c10150e */
[----:B------:R-:W-:-:S03]  /*11170*/  F2FP.BF16.F32.PACK_AB R210, RZ, R210 ;  /* 0x000000d2ffd2723e */ /* 0x000fc600000010ff */
[----:B------:R1:W-:Y:S01]  /*11180*/  @P4 STG.E.U16 desc[UR14][R4.64+0x62], R209 ;  /* 0x000062d104004986 */ /* 0x0003e2000c10150e */
[----:B------:R-:W-:-:S03]  /*11190*/  ISETP.GT.AND P0, PT, R3, 0x38, PT ;  /* 0x000000380300780c */ /* 0x000fc60003f04270 */
[----:B------:R1:W-:Y:S01]  /*111a0*/  @P1 STG.E.U16 desc[UR14][R8.64+0x62], R211 ;  /* 0x000062d308001986 */ /* 0x0003e2000c10150e */
[----:B------:R-:W-:-:S03]  /*111b0*/  ISETP.GT.AND P1, PT, R3, 0x39, PT ;  /* 0x000000390300780c */ /* 0x000fc60003f24270 */
[----:B------:R1:W-:Y:S01]  /*111c0*/  @P5 STG.E.U16 desc[UR14][R8.64+0x60], R210 ;  /* 0x000060d208005986 */ /* 0x0003e2000c10150e */
[C---:B------:R-:W-:Y:S02]  /*111d0*/  ISETP.GT.AND P5, PT, R0.reuse, RZ, P0 ;  /* 0x000000ff0000720c */ /* 0x040fe400007a4270 */
[----:B------:R-:W-:Y:S01]  /*111e0*/  ISETP.GT.AND P4, PT, R0, RZ, P1 ;  /* 0x000000ff0000720c */ /* 0x000fe20000f84270 */
[-C--:B------:R-:W-:Y:S01]  /*111f0*/  FMUL R212, R212, R2.reuse ;  /* 0x00000002d4d47220 */ /* 0x080fe20000400000 */
[----:B------:R-:W-:-:S04]  /*11200*/  FMUL R213, R213, R2 ;  /* 0x00000002d5d57220 */ /* 0x000fc80000400000 */
[----:B------:R-:W-:Y:S02]  /*11210*/  F2FP.BF16.F32.PACK_AB R212, RZ, R212 ;  /* 0x000000d4ffd4723e */ /* 0x000fe400000010ff */
[----:B------:R-:W-:-:S03]  /*11220*/  F2FP.BF16.F32.PACK_AB R213, RZ, R213 ;  /* 0x000000d5ffd5723e */ /* 0x000fc600000010ff */
[----:B------:R1:W-:Y:S01]  /*11230*/  @P5 STG.E.U16 desc[UR14][R4.64+0x70], R212 ;  /* 0x000070d404005986 */ /* 0x0003e2000c10150e */
[----:B------:R-:W-:-:S03]  /*11240*/  ISETP.GT.AND P5, PT, R0, 0x8, P0 ;  /* 0x000000080000780c */ /* 0x000fc600007a4270 */
[----:B------:R1:W-:Y:S01]  /*11250*/  @P4 STG.E.U16 desc[UR14][R4.64+0x72], R213 ;  /* 0x000072d504004986 */ /* 0x0003e2000c10150e */
[----:B------:R-:W-:Y:S01]  /*11260*/  ISETP.GT.AND P4, PT, R0, 0x8, P1 ;  /* 0x000000080000780c */ /* 0x000fe20000f84270 */
[-C--:B------:R-:W-:Y:S01]  /*11270*/  FMUL R214, R214, R2.reuse ;  /* 0x00000002d6d67220 */ /* 0x080fe20000400000 */
[----:B------:R-:W-:-:S04]  /*11280*/  FMUL R215, R215, R2 ;  /* 0x00000002d7d77220 */ /* 0x000fc80000400000 */
[----:B------:R-:W-:Y:S02]  /*11290*/  F2FP.BF16.F32.PACK_AB R214, RZ, R214 ;  /* 0x000000d6ffd6723e */ /* 0x000fe400000010ff */
[----:B------:R-:W-:-:S03]  /*112a0*/  F2FP.BF16.F32.PACK_AB R215, RZ, R215 ;  /* 0x000000d7ffd7723e */ /* 0x000fc600000010ff */
[----:B------:R1:W-:Y:S01]  /*112b0*/  @P5 STG.E.U16 desc[UR14][R8.64+0x70], R214 ;  /* 0x000070d608005986 */ /* 0x0003e2000c10150e */
[----:B------:R-:W-:-:S03]  /*112c0*/  ISETP.GT.AND P5, PT, R0, 0x80, P3 ;  /* 0x000000800000780c */ /* 0x000fc60001fa4270 */
[----:B------:R1:W-:Y:S01]  /*112d0*/  @P4 STG.E.U16 desc[UR14][R8.64+0x72], R215 ;  /* 0x000072d708004986 */ /* 0x0003e2000c10150e */
[C---:B------:R-:W-:Y:S02]  /*112e0*/  ISETP.GT.AND P4, PT, R0.reuse, 0x80, P2 ;  /* 0x000000800000780c */ /* 0x040fe40001784270 */
[----:B------:R-:W-:Y:S01]  /*112f0*/  ISETP.GT.AND P3, PT, R0, 0x88, P3 ;  /* 0x000000880000780c */ /* 0x000fe20001f64270 */
[-C--:B------:R-:W-:Y:S01]  /*11300*/  FMUL R200, R200, R2.reuse ;  /* 0x00000002c8c87220 */ /* 0x080fe20000400000 */
[-C--:B------:R-:W-:Y:S01]  /*11310*/  FMUL R201, R201, R2.reuse ;  /* 0x00000002c9c97220 */ /* 0x080fe20000400000 */
[----:B------:R-:W-:-:S03]  /*11320*/  FMUL R202, R202, R2 ;  /* 0x00000002caca7220 */ /* 0x000fc60000400000 */
[----:B------:R-:W-:Y:S02]  /*11330*/  F2FP.BF16.F32.PACK_AB R200, RZ, R200 ;  /* 0x000000c8ffc8723e */ /* 0x000fe400000010ff */
[----:B------:R-:W-:Y:S02]  /*11340*/  F2FP.BF16.F32.PACK_AB R201, RZ, R201 ;  /* 0x000000c9ffc9723e */ /* 0x000fe400000010ff */
[----:B------:R-:W-:Y:S01]  /*11350*/  F2FP.BF16.F32.PACK_AB R202, RZ, R202 ;  /* 0x000000caffca723e */ /* 0x000fe200000010ff */
[----:B------:R1:W-:Y:S01]  /*11360*/  @P5 STG.E.U16 desc[UR14][R6.64+0x60], R200 ;  /* 0x000060c806005986 */ /* 0x0003e2000c10150e */
[----:B------:R-:W-:-:S03]  /*11370*/  ISETP.GT.AND P2, PT, R0, 0x88, P2 ;  /* 0x000000880000780c */ /* 0x000fc60001744270 */
[----:B------:R1:W-:Y:S01]  /*11380*/  @P4 STG.E.U16 desc[UR14][R6.64+0x62], R201 ;  /* 0x000062c906004986 */ /* 0x0003e2000c10150e */
[----:B------:R-:W-:-:S03]  /*11390*/  FMUL R203, R203, R2 ;  /* 0x00000002cbcb7220 */ /* 0x000fc60000400000 */
[----:B------:R1:W-:Y:S01]  /*113a0*/  @P3 STG.E.U16 desc[UR14][R10.64+0x60], R202 ;  /* 0x000060ca0a003986 */ /* 0x0003e2000c10150e */
[C---:B------:R-:W-:Y:S01]  /*113b0*/  ISETP.GT.AND P3, PT, R0.reuse, 0x80, P1 ;  /* 0x000000800000780c */ /* 0x040fe20000f64270 */
[-C--:B------:R-:W-:Y:S01]  /*113c0*/  FMUL R205, R205, R2.reuse ;  /* 0x00000002cdcd7220 */ /* 0x080fe20000400000 */
[C---:B------:R-:W-:Y:S02]  /*113d0*/  ISETP.GT.AND P4, PT, R0.reuse, 0x80, P0 ;  /* 0x000000800000780c */ /* 0x040fe40000784270 */
[----:B------:R-:W-:Y:S01]  /*113e0*/  ISETP.GT.AND P0, PT, R0, 0x88, P0 ;  /* 0x000000880000780c */ /* 0x000fe20000704270 */
[-C--:B------:R-:W-:Y:S01]  /*113f0*/  FMUL R204, R204, R2.reuse ;  /* 0x00000002cccc7220 */ /* 0x080fe20000400000 */
[----:B------:R-:W-:Y:S01]  /*11400*/  ISETP.GT.AND P1, PT, R0, 0x88, P1 ;  /* 0x000000880000780c */ /* 0x000fe20000f24270 */
[-C--:B------:R-:W-:Y:S01]  /*11410*/  FMUL R206, R206, R2.reuse ;  /* 0x00000002cece7220 */ /* 0x080fe20000400000 */
        /* <DEDUP_REMOVED lines=637> */
[----:B------:R-:W-:-:S02]  /*13bf0*/  F2FP.BF16.F32.PACK_AB R51, RZ, R51 ;  /* 0x00000033ff33723e */ /* 0x000fc400000010ff */
[C---:B------:R-:W-:Y:S01]  /*13c00*/  ISETP.GT.AND P0, PT, R3.reuse, 0xd8, PT ;  /* 0x000000d80300780c */ /* 0x040fe20003f04270 */
[----:B------:R1:W-:Y:S04]  /*13c10*/  @P4 STG.E.U16 desc[UR14][R4.64+0x1a2], R49 ;  /* 0x0001a23104004986 */ /* 0x0003e8000c10150e */
[----:B------:R1:W-:Y:S01]  /*13c20*/  @P1 STG.E.U16 desc[UR14][R8.64+0x1a0], R50 ;  /* 0x0001a03208001986 */ /* 0x0003e2000c10150e */
[----:B------:R-:W-:Y:S02]  /*13c30*/  ISETP.GT.AND P1, PT, R3, 0xd9, PT ;  /* 0x000000d90300780c */ /* 0x000fe40003f24270 */
[C---:B------:R-:W-:Y:S01]  /*13c40*/  ISETP.GT.AND P4, PT, R0.reuse, RZ, P0 ;  /* 0x000000ff0000720c */ /* 0x040fe20000784270 */
[----:B------:R1:W-:Y:S01]  /*13c50*/  @P5 STG.E.U16 desc[UR14][R8.64+0x1a2], R51 ;  /* 0x0001a23308005986 */ /* 0x0003e2000c10150e */
        /* <DEDUP_REMOVED lines=32> */
[C---:B------:R-:W-:Y:S02]  /*13e60*/  ISETP.GT.AND P0, PT, R0.reuse, 0x88, P0 ;  /* 0x000000880000780c */ /* 0x040fe40000704270 */
[----:B------:R-:W-:Y:S01]  /*13e70*/  ISETP.GT.AND P1, PT, R0, 0x88, P1 ;  /* 0x000000880000780c */ /* 0x000fe20000f24270 */
[-C--:B------:R-:W-:Y:S01]  /*13e80*/  FMUL R44, R44, R2.reuse ;  /* 0x000000022c2c7220 */ /* 0x080fe20000400000 */
[-C--:B------:R-:W-:Y:S01]  /*13e90*/  FMUL R46, R46, R2.reuse ;  /* 0x000000022e2e7220 */ /* 0x080fe20000400000 */
[----:B------:R-:W-:Y:S01]  /*13ea0*/  FMUL R47, R47, R2 ;  /* 0x000000022f2f7220 */ /* 0x000fe20000400000 */
[----:B------:R-:W-:-:S02]  /*13eb0*/  F2FP.BF16.F32.PACK_AB R43, RZ, R43 ;  /* 0x0000002bff2b723e */ /* 0x000fc400000010ff */
[----:B------:R-:W-:Y:S02]  /*13ec0*/  F2FP.BF16.F32.PACK_AB R45, RZ, R45 ;  /* 0x0000002dff2d723e */ /* 0x000fe400000010ff */
[----:B------:R-:W-:Y:S01]  /*13ed0*/  F2FP.BF16.F32.PACK_AB R44, RZ, R44 ;  /* 0x0000002cff2c723e */ /* 0x000fe200000010ff */
[----:B------:R1:W-:Y:S01]  /*13ee0*/  @P2 STG.E.U16 desc[UR14][R10.64+0x1a2], R43 ;  /* 0x0001a22b0a002986 */ /* 0x0003e2000c10150e */
[----:B------:R-:W-:Y:S02]  /*13ef0*/  F2FP.BF16.F32.PACK_AB R46, RZ, R46 ;  /* 0x0000002eff2e723e */ /* 0x000fe400000010ff */
[----:B------:R-:W-:Y:S01]  /*13f00*/  F2FP.BF16.F32.PACK_AB R47, RZ, R47 ;  /* 0x0000002fff2f723e */ /* 0x000fe200000010ff */
[----:B------:R1:W-:Y:S01]  /*13f10*/  @P3 STG.E.U16 desc[UR14][R6.64+0x1b2], R45 ;  /* 0x0001b22d06003986 */ /* 0x0003e2000c10150e */
[C---:B------:R-:W-:Y:S02]  /*13f20*/  ISETP.GT.AND P2, PT, R3.reuse, 0xe0, PT ;  /* 0x000000e00300780c */ /* 0x040fe40003f44270 */
[----:B------:R-:W-:Y:S01]  /*13f30*/  ISETP.GT.AND P3, PT, R3, 0xe1, PT ;  /* 0x000000e10300780c */ /* 0x000fe20003f64270 */
[----:B------:R1:W-:Y:S04]  /*13f40*/  @P4 STG.E.U16 desc[UR14][R6.64+0x1b0], R44 ;  /* 0x0001b02c06004986 */ /* 0x0003e8000c10150e */
[----:B------:R1:W-:Y:S01]  /*13f50*/  @P0 STG.E.U16 desc[UR14][R10.64+0x1b0], R46 ;  /* 0x0001b02e0a000986 */ /* 0x0003e2000c10150e */
[----:B------:R-:W-:-:S03]  /*13f60*/  ISETP.GT.AND P0, PT, R0, RZ, P2 ;  /* 0x000000ff0000720c */ /* 0x000fc60001704270 */
[----:B------:R1:W-:Y:S01]  /*13f70*/  @P1 STG.E.U16 desc[UR14][R10.64+0x1b2], R47 ;  /* 0x0001b22f0a001986 */ /* 0x0003e2000c10150e */
[----:B------:R-:W-:Y:S01]  /*13f80*/  ISETP.GT.AND P1, PT, R0, RZ, P3 ;  /* 0x000000ff0000720c */ /* 0x000fe20001f24270 */
[-C--:B------:R-:W-:Y:S01]  /*13f90*/  FMUL R32, R32, R2.reuse ;  /* 0x0000000220207220 */ /* 0x080fe20000400000 */
[-C--:B------:R-:W-:Y:S01]  /*13fa0*/  FMUL R33, R33, R2.reuse ;  /* 0x0000000221217220 */ /* 0x080fe20000400000 */
[C---:B------:R-:W-:Y:S02]  /*13fb0*/  ISETP.GT.AND P4, PT, R0.reuse, 0x8, P2 ;  /* 0x000000080000780c */ /* 0x040fe40001784270 */
[----:B------:R-:W-:Y:S01]  /*13fc0*/  ISETP.GT.AND P5, PT, R0, 0x8, P3 ;  /* 0x000000080000780c */ /* 0x000fe20001fa4270 */
[-C--:B------:R-:W-:Y:S01]  /*13fd0*/  FMUL R34, R34, R2.reuse ;  /* 0x0000000222227220 */ /* 0x080fe20000400000 */
[----:B------:R-:W-:Y:S01]  /*13fe0*/  FMUL R35, R35, R2 ;  /* 0x0000000223237220 */ /* 0x000fe20000400000 */
[----:B------:R-:W-:Y:S02]  /*13ff0*/  F2FP.BF16.F32.PACK_AB R32, RZ, R32 ;  /* 0x00000020ff20723e */ /* 0x000fe400000010ff */
[----:B------:R-:W-:-:S02]  /*14000*/  F2FP.BF16.F32.PACK_AB R33, RZ, R33 ;  /* 0x00000021ff21723e */ /* 0x000fc400000010ff */
[----:B------:R-:W-:Y:S01]  /*14010*/  F2FP.BF16.F32.PACK_AB R34, RZ, R34 ;  /* 0x00000022ff22723e */ /* 0x000fe200000010ff */
[----:B------:R1:W-:Y:S01]  /*14020*/  @P0 STG.E.U16 desc[UR14][R4.64+0x1c0], R32 ;  /* 0x0001c02004000986 */ /* 0x0003e2000c10150e */
[----:B------:R-:W-:Y:S02]  /*14030*/  F2FP.BF16.F32.PACK_AB R35, RZ, R35 ;  /* 0x00000023ff23723e */ /* 0x000fe400000010ff */
[C---:B------:R-:W-:Y:S01]  /*14040*/  ISETP.GT.AND P0, PT, R3.reuse, 0xe9, PT ;  /* 0x000000e90300780c */ /* 0x040fe20003f04270 */
[----:B------:R1:W-:Y:S01]  /*14050*/  @P1 STG.E.U16 desc[UR14][R4.64+0x1c2], R33 ;  /* 0x0001c22104001986 */ /* 0x0003e2000c10150e */
[----:B------:R-:W-:-:S03]  /*14060*/  ISETP.GT.AND P1, PT, R3, 0xe8, PT ;  /* 0x000000e80300780c */ /* 0x000fc60003f24270 */
[----:B------:R1:W-:Y:S01]  /*14070*/  @P4 STG.E.U16 desc[UR14][R8.64+0x1c0], R34 ;  /* 0x0001c02208004986 */ /* 0x0003e2000c10150e */
[----:B------:R-:W-:-:S03]  /*14080*/  ISETP.GT.AND P4, PT, R0, RZ, P0 ;  /* 0x000000ff0000720c */ /* 0x000fc60000784270 */
[----:B------:R1:W-:Y:S01]  /*14090*/  @P5 STG.E.U16 desc[UR14][R8.64+0x1c2], R35 ;  /* 0x0001c22308005986 */ /* 0x0003e2000c10150e */
[----:B------:R-:W-:Y:S01]  /*140a0*/  ISETP.GT.AND P5, PT, R0, RZ, P1 ;  /* 0x000000ff0000720c */ /* 0x000fe20000fa4270 */
[-C--:B------:R-:W-:Y:S01]  /*140b0*/  FMUL R36, R36, R2.reuse ;  /* 0x0000000224247220 */ /* 0x080fe20000400000 */
[----:B------:R-:W-:-:S04]  /*140c0*/  FMUL R37, R37, R2 ;  /* 0x0000000225257220 */ /* 0x000fc80000400000 */
[----:B------:R-:W-:Y:S02]  /*140d0*/  F2FP.BF16.F32.PACK_AB R36, RZ, R36 ;  /* 0x00000024ff24723e */ /* 0x000fe400000010ff */
[----:B------:R-:W-:Y:S01]  /*140e0*/  F2FP.BF16.F32.PACK_AB R37, RZ, R37 ;  /* 0x00000025ff25723e */ /* 0x000fe200000010ff */
[----:B------:R-:W-:-:S04]  /*140f0*/  FMUL R38, R38, R2 ;  /* 0x0000000226267220 */ /* 0x000fc80000400000 */
[----:B------:R1:W-:Y:S01]  /*14100*/  @P5 STG.E.U16 desc[UR14][R4.64+0x1d0], R36 ;  /* 0x0001d02404005986 */ /* 0x0003e2000c10150e */
[----:B------:R-:W-:-:S03]  /*14110*/  ISETP.GT.AND P5, PT, R0, 0x8, P1 ;  /* 0x000000080000780c */ /* 0x000fc60000fa4270 */
[----:B------:R1:W-:Y:S01]  /*14120*/  @P4 STG.E.U16 desc[UR14][R4.64+0x1d2], R37 ;  /* 0x0001d22504004986 */ /* 0x0003e2000c10150e */
[----:B------:R-:W-:Y:S01]  /*14130*/  ISETP.GT.AND P4, PT, R0, 0x8, P0 ;  /* 0x000000080000780c */ /* 0x000fe20000784270 */
[----:B------:R-:W-:Y:S01]  /*14140*/  FMUL R39, R39, R2 ;  /* 0x0000000227277220 */ /* 0x000fe20000400000 */
[----:B------:R-:W-:-:S04]  /*14150*/  F2FP.BF16.F32.PACK_AB R38, RZ, R38 ;  /* 0x00000026ff26723e */ /* 0x000fc800000010ff */
        /* <DEDUP_REMOVED lines=8> */
[----:B------:R-:W-:Y:S02]  /*141e0*/  F2FP.BF16.F32.PACK_AB R25, RZ, R25 ;  /* 0x00000019ff19723e */ /* 0x000fe400000010ff */
[C---:B------:R-:W-:Y:S02]  /*141f0*/  ISETP.GT.AND P2, PT, R0.reuse, 0x88, P2 ;  /* 0x000000880000780c */ /* 0x040fe40001744270 */
[C---:B------:R-:W-:Y:S01]  /*14200*/  ISETP.GT.AND P3, PT, R0.reuse, 0x88, P3 ;  /* 0x000000880000780c */ /* 0x040fe20001f64270 */
[----:B------:R1:W-:Y:S01]  /*14210*/  @P4 STG.E.U16 desc[UR14][R6.64+0x1c0], R24 ;  /* 0x0001c01806004986 */ /* 0x0003e2000c10150e */
[----:B------:R-:W-:-:S03]  /*14220*/  ISETP.GT.AND P4, PT, R0, 0x80, P0 ;  /* 0x000000800000780c */ /* 0x000fc60000784270 */
[----:B------:R1:W-:Y:S01]  /*14230*/  @P5 STG.E.U16 desc[UR14][R6.64+0x1c2], R25 ;  /* 0x0001c21906005986 */ /* 0x0003e2000c10150e */
[----:B------:R-:W-:Y:S01]  /*14240*/  ISETP.GT.AND P5, PT, R0, 0x80, P1 ;  /* 0x000000800000780c */ /* 0x000fe20000fa4270 */
[-C--:B------:R-:W-:Y:S01]  /*14250*/  FMUL R26, R26, R2.reuse ;  /* 0x000000021a1a7220 */ /* 0x080fe20000400000 */
[C---:B------:R-:W-:Y:S01]  /*14260*/  ISETP.GT.AND P1, PT, R0.reuse, 0x88, P1 ;  /* 0x000000880000780c */ /* 0x040fe20000f24270 */
[-C--:B------:R-:W-:Y:S01]  /*14270*/  FMUL R27, R27, R2.reuse ;  /* 0x000000021b1b7220 */ /* 0x080fe20000400000 */
[----:B------:R-:W-:Y:S01]  /*14280*/  ISETP.GT.AND P0, PT, R0, 0x88, P0 ;  /* 0x000000880000780c */ /* 0x000fe20000704270 */
        /* <DEDUP_REMOVED lines=8> */
[----:B------:R-:W-:Y:S02]  /*14310*/  F2FP.BF16.F32.PACK_AB R30, RZ, R30 ;  /* 0x0000001eff1e723e */ /* 0x000fe400000010ff */
[----:B------:R-:W-:Y:S01]  /*14320*/  F2FP.BF16.F32.PACK_AB R31, RZ, R31 ;  /* 0x0000001fff1f723e */ /* 0x000fe200000010ff */
[----:B------:R1:W-:Y:S04]  /*14330*/  @P2 STG.E.U16 desc[UR14][R10.64+0x1c0], R26 ;  /* 0x0001c01a0a002986 */ /* 0x0003e8000c10150e */
[----:B------:R1:W-:Y:S04]  /*14340*/  @P3 STG.E.U16 desc[UR14][R10.64+0x1c2], R27 ;  /* 0x0001c21b0a003986 */ /* 0x0003e8000c10150e */
[----:B------:R1:W-:Y:S04]  /*14350*/  @P5 STG.E.U16 desc[UR14][R6.64+0x1d0], R28 ;  /* 0x0001d01c06005986 */ /* 0x0003e8000c10150e */
[----:B------:R1:W-:Y:S04]  /*14360*/  @P4 STG.E.U16 desc[UR14][R6.64+0x1d2], R29 ;  /* 0x0001d21d06004986 */ /* 0x0003e8000c10150e */
[----:B------:R1:W-:Y:S04]  /*14370*/  @P1 STG.E.U16 desc[UR14][R10.64+0x1d0], R30 ;  /* 0x0001d01e0a001986 */ /* 0x0003e8000c10150e */
[----:B------:R1:W-:Y:S02]  /*14380*/  @P0 STG.E.U16 desc[UR14][R10.64+0x1d2], R31 ;  /* 0x0001d21f0a000986 */ /* 0x0003e4000c10150e */
.L_x_505:
[----:B------:R-:W-:Y:S05]  /*14390*/  BSYNC B0 ;  /* 0x0000000000007941 */ /* 0x000fea0003800000 */
.L_x_29:
[----:B-1----:R-:W2:Y:S04]  /*143a0*/  LDL.LU R5, [R1+0x98] ;  /* 0x0000980001057983 */ /* 0x002ea80000300800 */
[----:B0-----:R-:W2:Y:S01]  /*143b0*/  LDL.LU R4, [R1+0x9c] ;  /* 0x00009c0001047983 */ /* 0x001ea20000300800 */
[----:B------:R-:W-:Y:S01]  /*143c0*/  ULDC UR4, c[0x0][0xc] ;  /* 0x0000030000047ab9 */ /* 0x000fe20000000800 */
[----:B------:R-:W-:Y:S01]  /*143d0*/  ULDC UR5, c[0x0][0x10] ;  /* 0x0000040000057ab9 */ /* 0x000fe20000000800 */
[----:B------:R-:W2:Y:S01]  /*143e0*/  LDC R3, c[0x0][0x14] ;  /* 0x00000500ff037b82 */ /* 0x000ea20000000800 */
[----:B------:R-:W-:Y:S01]  /*143f0*/  UIMAD.WIDE.U32 UR4, UR4, UR5, URZ ;  /* 0x00000005040472a5 */ /* 0x000fe2000f8e003f */
[----:B------:R-:W-:-:S05]  /*14400*/  PRMT R0, RZ, 0x7610, R0 ;  /* 0x00007610ff007816 */ /* 0x000fca0000000000 */
[----:B--2---:R-:W-:-:S04]  /*14410*/  IMAD.WIDE.U32 R4, R3, UR4, R4 ;  /* 0x0000000403047c25 */ /* 0x004fc8000f8e0004 */
[----:B------:R-:W-:Y:S01]  /*14420*/  IMAD R3, R3, UR5, RZ ;  /* 0x0000000503037c24 */ /* 0x000fe2000f8e02ff */
[----:B------:R-:W-:Y:S01]  /*14430*/  ULDC.64 UR4, c[0x0][0x650] ;  /* 0x0001940000047ab9 */ /* 0x000fe20000000a00 */
[----:B------:R-:W-:Y:S01]  /*14440*/  IMAD.MOV.U32 R21, RZ, RZ, R4 ;  /* 0x000000ffff157224 */ /* 0x000fe200078e0004 */
[----:B------:R-:W-:Y:S01]  /*14450*/  ISETP.GE.U32.AND P0, PT, R4, UR4, PT ;  /* 0x0000000404007c0c */ /* 0x000fe2000bf06070 */
[----:B------:R-:W-:Y:S01]  /*14460*/  IMAD.IADD R23, R5, 0x1, R3 ;  /* 0x0000000105177824 */ /* 0x000fe200078e0203 */
[----:B------:R-:W-:Y:S02]  /*14470*/  UMOV UR4, 0xffffffff ;  /* 0xffffffff00047882 */ /* 0x000fe40000000000 */
[----:B------:R-:W-:Y:S02]  /*14480*/  IMAD.U32 R3, RZ, RZ, UR4 ;  /* 0x00000004ff037e24 */ /* 0x000fe4000f8e00ff */
[----:B------:R0:W-:Y:S01]  /*14490*/  STL [R1+0x98], R23 ;  /* 0x0000981701007387 */ /* 0x0001e20000100800 */
[----:B------:R-:W-:Y:S01]  /*144a0*/  ISETP.GE.U32.AND.EX P0, PT, R23, UR5, PT, P0 ;  /* 0x0000000517007c0c */ /* 0x000fe2000bf06100 */
[----:B------:R-:W-:-:S02]  /*144b0*/  UMOV UR5, 0xffffffff ;  /* 0xffffffff00057882 */ /* 0x000fc40000000000 */
[----:B------:R0:W-:Y:S01]  /*144c0*/  STL [R1+0x9c], R21 ;  /* 0x00009c1501007387 */ /* 0x0001e20000100800 */
[----:B------:R-:W-:-:S03]  /*144d0*/  IMAD.U32 R18, RZ, RZ, UR5 ;  /* 0x00000005ff127e24 */ /* 0x000fc6000f8e00ff */
[----:B------:R0:W-:Y:S06]  /*144e0*/  STL [R1+0x94], R3 ;  /* 0x0000940301007387 */ /* 0x0001ec0000100800 */
[----:B------:R-:W-:Y:S05]  /*144f0*/  @P0 BRA `(.L_x_506) ;  /* 0x0000000400840947 */ /* 0x000fea0003800000 */
[----:B-----5:R-:W1:Y:S01]  /*14500*/  S2R R17, SR_CTAID.X ;  /* 0x0000000000117919 */ /* 0x020e620000002500 */
[----:B------:R-:W2:Y:S01]  /*14510*/  LDC.64 R10, c[0x0][0x628] ;  /* 0x00018a00ff0a7b82 */ /* 0x000ea20000000a00 */
[----:B------:R-:W-:Y:S01]  /*14520*/  ULDC UR4, c[0x0][0x150] ;  /* 0x0000540000047ab9 */ /* 0x000fe20000000800 */
[----:B------:R-:W-:Y:S01]  /*14530*/  IMAD.MOV.U32 R8, RZ, RZ, R21 ;  /* 0x000000ffff087224 */ /* 0x000fe200078e0015 */
[----:B------:R-:W0:Y:S01]  /*14540*/  S2R R19, SR_CTAID.Y ;  /* 0x0000000000137919 */ /* 0x000e220000002600 */
[----:B------:R-:W-:-:S04]  /*14550*/  IMAD.MOV.U32 R9, RZ, RZ, R23 ;  /* 0x000000ffff097224 */ /* 0x000fc800078e0017 */
[----:B------:R-:W0:Y:S08]  /*14560*/  LDC R20, c[0x0][0x144] ;  /* 0x00005100ff147b82 */ /* 0x000e300000000800 */
[----:B------:R-:W0:Y:S08]  /*14570*/  LDC R12, c[0x0][0x630] ;  /* 0x00018c00ff0c7b82 */ /* 0x000e300000000800 */
[----:B------:R-:W0:Y:S01]  /*14580*/  LDC.64 R14, c[0x0][0x620] ;  /* 0x00018800ff0e7b82 */ /* 0x000e220000000a00 */
[----:B--2---:R-:W-:-:S04]  /*14590*/  ISETP.NE.U32.AND P0, PT, R10, RZ, PT ;  /* 0x000000ff0a00720c */ /* 0x004fc80003f05070 */
[----:B------:R-:W-:Y:S02]  /*145a0*/  ISETP.NE.AND.EX P0, PT, R11, RZ, PT, P0 ;  /* 0x000000ff0b00720c */ /* 0x000fe40003f05300 */
[----:B-1----:R-:W-:-:S05]  /*145b0*/  I2FP.F32.U32 R0, R17 ;  /* 0x0000001100007245 */ /* 0x002fca0000201000 */
[----:B------:R-:W-:-:S04]  /*145c0*/  FMUL R0, R0, UR4 ;  /* 0x0000000400007c20 */ /* 0x000fc80008400000 */
[----:B------:R1:W2:Y:S02]  /*145d0*/  F2I.U32.TRUNC.NTZ R18, R0 ;  /* 0x0000000000127305 */ /* 0x0002a4000020f000 */
[----:B------:R-:W-:Y:S05]  /*145e0*/  @!P0 BRA `(.L_x_507) ;  /* 0x0000000000288947 */ /* 0x000fea0003800000 */
[----:B-1----:R-:W0:Y:S02]  /*145f0*/  LDC R0, c[0x0][0x634] ;  /* 0x00018d00ff007b82 */ /* 0x002e240000000800 */
[----:B0-----:R-:W-:-:S05]  /*14600*/  IADD3 R3, P0, R21, R0, RZ ;  /* 0x0000000015037210 */ /* 0x001fca0007f1e0ff */
[----:B------:R-:W-:-:S04]  /*14610*/  IMAD.X R13, RZ, RZ, R23, P0 ;  /* 0x000000ffff0d7224 */ /* 0x000fc800000e0617 */
[----:B------:R-:W-:-:S04]  /*14620*/  IMAD.WIDE.U32 R4, R13, R10, RZ ;  /* 0x0000000a0d047225 */ /* 0x000fc800078e00ff */
[----:B---34-:R-:W-:-:S04]  /*14630*/  IMAD.WIDE.U32 R6, P0, R3, R11, R4 ;  /* 0x0000000b03067225 */ /* 0x018fc80007800004 */
[----:B------:R-:W-:-:S04]  /*14640*/  IMAD.WIDE.U32 R4, R3, R10, RZ ;  /* 0x0000000a03047225 */ /* 0x000fc800078e00ff */
[----:B------:R-:W-:Y:S01]  /*14650*/  IMAD.X R9, RZ, RZ, RZ, P0 ;  /* 0x000000ffff097224 */ /* 0x000fe200000e06ff */
[----:B------:R-:W-:Y:S01]  /*14660*/  IADD3 RZ, P0, R5, R6, RZ ;  /* 0x0000000605ff7210 */ /* 0x000fe20007f1e0ff */
[----:B------:R-:W-:-:S04]  /*14670*/  IMAD.MOV.U32 R8, RZ, RZ, R7 ;  /* 0x000000ffff087224 */ /* 0x000fc800078e0007 */
[----:B------:R-:W-:-:S08]  /*14680*/  IMAD.WIDE.U32.X R8, R13, R11, R8, P0 ;  /* 0x0000000b0d087225 */ /* 0x000fd000000e0408 */
.L_x_507:
[-CC-:B0-----:R-:W-:Y:S01]  /*14690*/  SHF.R.U64 R27, R8, R12.reuse, R9.reuse ;  /* 0x0000000c081b7219 */ /* 0x181fe20000001209 */
[----:B------:R-:W0:Y:S01]  /*146a0*/  LDC.64 R24, c[0x0][0x640] ;  /* 0x00019000ff187b82 */ /* 0x000e220000000a00 */
[----:B-1----:R-:W-:Y:S01]  /*146b0*/  SHF.R.U32.HI R0, RZ, R12, R9 ;  /* 0x0000000cff007219 */ /* 0x002fe20000011609 */
[----:B------:R-:W-:Y:S01]  /*146c0*/  IMAD.MOV.U32 R4, RZ, RZ, R21 ;  /* 0x000000ffff047224 */ /* 0x000fe200078e0015 */
[----:B------:R-:W-:Y:S01]  /*146d0*/  IADD3 R3, P0, RZ, -R27, RZ ;  /* 0x8000001bff037210 */ /* 0x000fe20007f1e0ff */
[----:B--2---:R-:W-:Y:S01]  /*146e0*/  IMAD.MOV R18, RZ, RZ, -R18 ;  /* 0x000000ffff127224 */ /* 0x004fe200078e0a12 */
[----:B------:R-:W-:Y:S01]  /*146f0*/  ULDC UR4, c[0x0][0x154] ;  /* 0x0000550000047ab9 */ /* 0x000fe20000000800 */
[----:B---34-:R-:W-:Y:S02]  /*14700*/  IMAD.MOV.U32 R7, RZ, RZ, 0x1 ;  /* 0x00000001ff077424 */ /* 0x018fe400078e00ff */
[----:B------:R-:W1:Y:S01]  /*14710*/  LDC R6, c[0x0][0x618] ;  /* 0x00018600ff067b82 */ /* 0x000e620000000800 */
[----:B------:R-:W-:-:S02]  /*14720*/  IMAD.X R5, RZ, RZ, ~R0, P0 ;  /* 0x000000ffff057224 */ /* 0x000fc400000e0e00 */
[----:B------:R-:W-:Y:S02]  /*14730*/  IMAD R17, R20, R18, R17 ;  /* 0x0000001214117224 */ /* 0x000fe400078e0211 */
[-C--:B------:R-:W-:Y:S02]  /*14740*/  IMAD R0, R5, R14.reuse, RZ ;  /* 0x0000000e05007224 */ /* 0x080fe400078e02ff */
[----:B------:R-:W-:Y:S01]  /*14750*/  IMAD.MOV.U32 R5, RZ, RZ, R23 ;  /* 0x000000ffff057224 */ /* 0x000fe200078e0017 */
[----:B------:R-:W2:Y:S01]  /*14760*/  LDC R8, c[0x0][0x608] ;  /* 0x00018200ff087b82 */ /* 0x000ea20000000800 */
[----:B------:R-:W-:-:S04]  /*14770*/  IMAD.WIDE.U32 R4, R3, R14, R4 ;  /* 0x0000000e03047225 */ /* 0x000fc800078e0004 */
[----:B------:R-:W-:-:S03]  /*14780*/  IMAD R3, R3, R15, R0 ;  /* 0x0000000f03037224 */ /* 0x000fc600078e0200 */
[----:B------:R-:W3:Y:S01]  /*14790*/  LDC R22, c[0x0][0x658] ;  /* 0x00019600ff167b82 */ /* 0x000ee20000000800 */
[----:B------:R-:W-:Y:S01]  /*147a0*/  I2FP.F32.U32 R0, R19 ;  /* 0x0000001300007245 */ /* 0x000fe20000201000 */
[----:B------:R-:W-:Y:S01]  /*147b0*/  IMAD.IADD R3, R5, 0x1, R3 ;  /* 0x0000000105037824 */ /* 0x000fe200078e0203 */
[----:B0-----:R-:W-:Y:S01]  /*147c0*/  ISETP.NE.U32.AND P0, PT, R24, RZ, PT ;  /* 0x000000ff1800720c */ /* 0x001fe20003f05070 */
[----:B------:R-:W-:Y:S02]  /*147d0*/  IMAD.MOV.U32 R5, RZ, RZ, -0x1 ;  /* 0xffffffffff057424 */ /* 0x000fe400078e00ff */
[----:B------:R-:W-:Y:S02]  /*147e0*/  FMUL R0, R0, UR4 ;  /* 0x0000000400007c20 */ /* 0x000fe40008400000 */
[----:B------:R-:W0:Y:S01]  /*147f0*/  LDC R18, c[0x0][0x148] ;  /* 0x00005200ff127b82 */ /* 0x000e220000000800 */
[----:B-1----:R-:W-:Y:S01]  /*14800*/  SHF.R.U64 R12, R4, R6, R3 ;  /* 0x00000006040c7219 */ /* 0x002fe20000001203 */
[----:B------:R1:W4:Y:S01]  /*14810*/  F2I.U32.TRUNC.NTZ R13, R0 ;  /* 0x00000000000d7305 */ /* 0x000322000020f000 */
[----:B------:R-:W-:-:S02]  /*14820*/  ISETP.NE.AND.EX P0, PT, R25, RZ, PT, P0 ;  /* 0x000000ff1900720c */ /* 0x000fc40003f05300 */
[----:B------:R-:W-:-:S03]  /*14830*/  SHF.R.U32.HI R3, RZ, R6, R3 ;  /* 0x00000006ff037219 */ /* 0x000fc60000011603 */
[----:B------:R-:W0:Y:S01]  /*14840*/  LDC R15, c[0x0][0x600] ;  /* 0x00018000ff0f7b82 */ /* 0x000e220000000800 */
[-CC-:B--2---:R-:W-:Y:S02]  /*14850*/  SHF.R.U64 R10, R12, R8.reuse, R3.reuse ;  /* 0x000000080c0a7219 */ /* 0x184fe40000001203 */
[----:B------:R-:W-:-:S05]  /*14860*/  SHF.R.U32.HI R3, RZ, R8, R3 ;  /* 0x00000008ff037219 */ /* 0x000fca0000011603 */
[----:B------:R-:W2:Y:S01]  /*14870*/  LDC R20, c[0x0][0x648] ;  /* 0x00019200ff147b82 */ /* 0x000ea20000000800 */
[-C--:B---3--:R-:W-:Y:S02]  /*14880*/  SHF.L.U32 R4, R5, R22.reuse, RZ ;  /* 0x0000001605047219 */ /* 0x088fe400000006ff */
[-CC-:B------:R-:W-:Y:S02]  /*14890*/  SHF.R.U64 R14, R10, R22.reuse, R3.reuse ;  /* 0x000000160a0e7219 */ /* 0x180fe40000001203 */
[----:B------:R-:W-:Y:S02]  /*148a0*/  SHF.R.U32.HI R5, RZ, R22, R3 ;  /* 0x00000016ff057219 */ /* 0x000fe40000011603 */
[----:B------:R-:W-:Y:S01]  /*148b0*/  LOP3.LUT R21, RZ, R4, RZ, 0x33, !PT ;  /* 0x00000004ff157212 */ /* 0x000fe200078e33ff */
[----:B------:R-:W3:Y:S01]  /*148c0*/  LDC R23, c[0x0][0x638] ;  /* 0x00018e00ff177b82 */ /* 0x000ee20000000800 */
[----:B------:R-:W-:Y:S01]  /*148d0*/  SHF.L.U32 R22, R7, R22, RZ ;  /* 0x0000001607167219 */ /* 0x000fe200000006ff */
[----:B------:R-:W-:-:S06]  /*148e0*/  IMAD.MOV.U32 R4, RZ, RZ, R14 ;  /* 0x000000ffff047224 */ /* 0x000fcc00078e000e */
[----:B------:R-:W0:Y:S01]  /*148f0*/  LDC R26, c[0x0][0x610] ;  /* 0x00018400ff1a7b82 */ /* 0x000e220000000800 */
[----:B-1--4-:R-:W-:Y:S05]  /*14900*/  @!P0 BRA `(.L_x_508) ;  /* 0x0000000000288947 */ /* 0x012fea0003800000 */
        /* <DEDUP_REMOVED lines=10> */
.L_x_508:
[----:B------:R-:W1:Y:S01]  /*149b0*/  LDC R3, c[0x0][0x65c] ;  /* 0x00019700ff037b82 */ /* 0x000e620000000800 */
[----:B--2---:R-:W-:Y:S01]  /*149c0*/  SHF.R.U64 R0, R4, R20, R5 ;  /* 0x0000001404007219 */ /* 0x004fe20000001205 */
[----:B0-----:R-:W-:Y:S01]  /*149d0*/  VIADD R7, R15, 0xffffffff ;  /* 0xffffffff0f077836 */ /* 0x001fe20000000000 */
[----:B------:R-:W-:Y:S01]  /*149e0*/  LOP3.LUT R5, R10, R21, RZ, 0xc0, !PT ;  /* 0x000000150a057212 */ /* 0x000fe200078ec0ff */
[----:B------:R-:W-:Y:S01]  /*149f0*/  IMAD.MOV R13, RZ, RZ, -R13 ;  /* 0x000000ffff0d7224 */ /* 0x000fe200078e0a0d */
[----:B------:R-:W-:Y:S02]  /*14a00*/  R2UR UR5, R27 ;  /* 0x000000001b0572ca */ /* 0x000fe400000e0000 */
[----:B------:R-:W-:Y:S02]  /*14a10*/  LOP3.LUT R12, R12, R7, RZ, 0xc0, !PT ;  /* 0x000000070c0c7212 */ /* 0x000fe400078ec0ff */
[----:B-1----:R-:W-:Y:S01]  /*14a20*/  ISETP.NE.AND P0, PT, R3, 0x1, PT ;  /* 0x000000010300780c */ /* 0x002fe20003f05270 */
[----:B------:R-:W-:-:S02]  /*14a30*/  IMAD.MOV R3, RZ, RZ, -R0 ;  /* 0x000000ffff037224 */ /* 0x000fc400078e0a00 */
[----:B------:R-:W-:Y:S02]  /*14a40*/  IMAD R0, R22, R0, R5 ;  /* 0x0000000016007224 */ /* 0x000fe400078e0205 */
[----:B---3--:R-:W-:-:S04]  /*14a50*/  IMAD R3, R3, R23, R14 ;  /* 0x0000001703037224 */ /* 0x008fc800078e020e */
[----:B------:R-:W-:-:S04]  /*14a60*/  IMAD R3, R3, R15, R12 ;  /* 0x0000000f03037224 */ /* 0x000fc800078e020c */
[----:B------:R-:W-:-:S04]  /*14a70*/  @P0 IMAD R17, R18, R13, R19 ;  /* 0x0000000d12110224 */ /* 0x000fc800078e0213 */
[----:B------:R-:W-:-:S05]  /*14a80*/  IMAD R0, R0, R26, R17 ;  /* 0x0000001a00007224 */ /* 0x000fca00078e0211 */
[----:B------:R-:W-:Y:S02]  /*14a90*/  SEL R4, R3, R0, !P0 ;  /* 0x0000000003047207 */ /* 0x000fe40004000000 */
[----:B------:R-:W-:Y:S01]  /*14aa0*/  SEL R0, R0, R3, !P0 ;  /* 0x0000000300007207 */ /* 0x000fe20004000000 */
[----:B------:R-:W-:Y:S01]  /*14ab0*/  IMAD.U32 R3, RZ, RZ, UR5 ;  /* 0x00000005ff037e24 */ /* 0x000fe2000f8e00ff */
[----:B------:R-:W-:Y:S02]  /*14ac0*/  R2UR UR4, R4 ;  /* 0x00000000040472ca */ /* 0x000fe400000e0000 */
[----:B------:R-:W-:Y:S01]  /*14ad0*/  R2UR UR6, R0 ;  /* 0x00000000000672ca */ /* 0x000fe200000e0000 */
[----:B------:R-:W-:Y:S01]  /*14ae0*/  IMAD.MOV.U32 R0, RZ, RZ, 0x1 ;  /* 0x00000001ff007424 */ /* 0x000fe200078e00ff */
[----:B------:R1:W-:Y:S09]  /*14af0*/  STL [R1+0x94], R3 ;  /* 0x0000940301007387 */ /* 0x0003f20000100800 */
[----:B------:R-:W-:-:S07]  /*14b00*/  IMAD.U32 R18, RZ, RZ, UR4 ;  /* 0x00000004ff127e24 */ /* 0x000fce000f8e00ff */
.L_x_506:
[----:B------:R-:W-:Y:S01]  /*14b10*/  LOP3.LUT P0, RZ, R0, 0xff, RZ, 0xc0, !PT ;  /* 0x000000ff00ff7812 */ /* 0x000fe2000780c0ff */
[----:B------:R-:W-:-:S12]  /*14b20*/  IMAD.U32 R19, RZ, RZ, UR6 ;  /* 0x00000006ff137e24 */ /* 0x000fd8000f8e00ff */
[----:B------:R-:W-:Y:S05]  /*14b30*/  @P0 BRA `(.L_x_509) ;  /* 0xfffffec400d00947 */ /* 0x000fea000383ffff */
[----:B------:R-:W-:Y:S05]  /*14b40*/  EXIT ;  /* 0x000000000000794d */ /* 0x000fea0003800000 */
.L_x_4:
[----:B------:R-:W2:Y:S01]  /*14b50*/  LDL R17, [R1+0x9c] ;  /* 0x00009c0001117983 */ /* 0x000ea20000100800 */
[----:B------:R-:W-:-:S03]  /*14b60*/  ULDC.64 UR4, c[0x0][0x650] ;  /* 0x0001940000047ab9 */ /* 0x000fc60000000a00 */
[----:B------:R-:W3:Y:S01]  /*14b70*/  LDL R18, [R1+0x98] ;  /* 0x0000980001127983 */ /* 0x000ee20000100800 */
[----:B------:R-:W-:Y:S01]  /*14b80*/  PRMT R6, RZ, 0x7610, R6 ;  /* 0x00007610ff067816 */ /* 0x000fe20000000006 */
[----:B------:R-:W-:Y:S02]  /*14b90*/  IMAD.MOV.U32 R5, RZ, RZ, -0x1 ;  /* 0xffffffffff057424 */ /* 0x000fe400078e00ff */
[----:B------:R-:W-:Y:S02]  /*14ba0*/  IMAD.MOV.U32 R4, RZ, RZ, -0x1 ;  /* 0xffffffffff047424 */ /* 0x000fe400078e00ff */
[----:B------:R-:W-:Y:S01]  /*14bb0*/  IMAD.MOV.U32 R9, RZ, RZ, -0x1 ;  /* 0xffffffffff097424 */ /* 0x000fe200078e00ff */
[----:B--2---:R-:W-:-:S04]  /*14bc0*/  ISETP.GE.U32.AND P0, PT, R17, UR4, PT ;  /* 0x0000000411007c0c */ /* 0x004fc8000bf06070 */
[----:B---3--:R-:W-:-:S13]  /*14bd0*/  ISETP.GE.U32.AND.EX P0, PT, R18, UR5, PT, P0 ;  /* 0x0000000512007c0c */ /* 0x008fda000bf06100 */
[----:B------:R-:W-:Y:S05]  /*14be0*/  @P0 BRA `(.L_x_510) ;  /* 0x0000000400680947 */ /* 0x000fea0003800000 */
[----:B------:R-:W0:Y:S01]  /*14bf0*/  LDC.64 R10, c[0x0][0x628] ;  /* 0x00018a00ff0a7b82 */ /* 0x000e220000000a00 */
[----:B------:R-:W-:Y:S02]  /*14c00*/  IMAD.MOV.U32 R8, RZ, RZ, R17 ;  /* 0x000000ffff087224 */ /* 0x000fe400078e0011 */
[----:B------:R-:W-:-:S05]  /*14c10*/  IMAD.MOV.U32 R9, RZ, RZ, R18 ;  /* 0x000000ffff097224 */ /* 0x000fca00078e0012 */
[----:B------:R-:W1:Y:S08]  /*14c20*/  LDC R12, c[0x0][0x630] ;  /* 0x00018c00ff0c7b82 */ /* 0x000e700000000800 */
[----:B------:R-:W2:Y:S01]  /*14c30*/  LDC.64 R14, c[0x0][0x620] ;  /* 0x00018800ff0e7b82 */ /* 0x000ea20000000a00 */
[----:B0-----:R-:W-:-:S04]  /*14c40*/  ISETP.NE.U32.AND P0, PT, R10, RZ, PT ;  /* 0x000000ff0a00720c */ /* 0x001fc80003f05070 */
[----:B------:R-:W-:-:S13]  /*14c50*/  ISETP.NE.AND.EX P0, PT, R11, RZ, PT, P0 ;  /* 0x000000ff0b00720c */ /* 0x000fda0003f05300 */
[----:B-12---:R-:W-:Y:S05]  /*14c60*/  @!P0 BRA `(.L_x_511) ;  /* 0x0000000000288947 */ /* 0x006fea0003800000 */
        /* <DEDUP_REMOVED lines=10> */
.L_x_511:
[--C-:B------:R-:W-:Y:S01]  /*14d10*/  SHF.R.U64 R10, R8, R12, R9.reuse ;  /* 0x0000000c080a7219 */ /* 0x100fe20000001209 */
[----:B------:R-:W-:Y:S01]  /*14d20*/  IMAD.MOV.U32 R5, RZ, RZ, R18 ;  /* 0x000000ffff057224 */ /* 0x000fe200078e0012 */
[----:B------:R-:W-:Y:S01]  /*14d30*/  I2FP.F32.U32 R6, R2 ;  /* 0x0000000200067245 */ /* 0x000fe20000201000 */
[----:B------:R-:W0:Y:S01]  /*14d40*/  LDC R16, c[0x0][0x618] ;  /* 0x00018600ff107b82 */ /* 0x000e220000000800 */
[----:B------:R-:W-:Y:S01]  /*14d50*/  SHF.R.U32.HI R3, RZ, R12, R9 ;  /* 0x0000000cff037219 */ /* 0x000fe20000011609 */
[----:B------:R-:W-:Y:S01]  /*14d60*/  ULDC UR4, c[0x0][0x150] ;  /* 0x0000540000047ab9 */ /* 0x000fe20000000800 */
[----:B------:R-:W-:Y:S01]  /*14d70*/  IADD3 R7, P0, RZ, -R10, RZ ;  /* 0x8000000aff077210 */ /* 0x000fe20007f1e0ff */
[----:B------:R-:W-:Y:S01]  /*14d80*/  FMUL R9, R6, UR4 ;  /* 0x0000000406097c20 */ /* 0x000fe20008400000 */
[----:B------:R-:W-:Y:S01]  /*14d90*/  IMAD.MOV.U32 R4, RZ, RZ, R17 ;  /* 0x000000ffff047224 */ /* 0x000fe200078e0011 */
[----:B------:R-:W-:Y:S02]  /*14da0*/  ULDC UR4, c[0x0][0x154] ;  /* 0x0000550000047ab9 */ /* 0x000fe40000000800 */
[----:B------:R-:W1:Y:S01]  /*14db0*/  LDC.64 R18, c[0x0][0x640] ;  /* 0x00019000ff127b82 */ /* 0x000e620000000a00 */
[----:B------:R-:W-:Y:S01]  /*14dc0*/  IMAD.X R3, RZ, RZ, ~R3, P0 ;  /* 0x000000ffff037224 */ /* 0x000fe200000e0e03 */
[----:B------:R-:W2:Y:S01]  /*14dd0*/  F2I.U32.TRUNC.NTZ R9, R9 ;  /* 0x0000000900097305 */ /* 0x000ea2000020f000 */
[----:B------:R-:W-:-:S04]  /*14de0*/  IMAD.WIDE.U32 R4, R7, R14, R4 ;  /* 0x0000000e07047225 */ /* 0x000fc800078e0004 */
[----:B------:R-:W-:Y:S01]  /*14df0*/  IMAD R6, R3, R14, RZ ;  /* 0x0000000e03067224 */ /* 0x000fe200078e02ff */
[----:B------:R-:W3:Y:S03]  /*14e00*/  LDC R11, c[0x0][0x144] ;  /* 0x00005100ff0b7b82 */ /* 0x000ee60000000800 */
[----:B------:R-:W-:Y:S02]  /*14e10*/  IMAD R3, R7, R15, R6 ;  /* 0x0000000f07037224 */ /* 0x000fe400078e0206 */
[----:B------:R-:W-:Y:S02]  /*14e20*/  IMAD.MOV.U32 R6, RZ, RZ, -0x1 ;  /* 0xffffffffff067424 */ /* 0x000fe400078e00ff */
[----:B------:R-:W-:Y:S01]  /*14e30*/  IMAD.IADD R3, R5, 0x1, R3 ;  /* 0x0000000105037824 */ /* 0x000fe200078e0203 */
[----:B------:R-:W4:Y:S01]  /*14e40*/  LDC R12, c[0x0][0x608] ;  /* 0x00018200ff0c7b82 */ /* 0x000f220000000800 */
[----:B------:R-:W-:-:S03]  /*14e50*/  I2FP.F32.U32 R5, R0 ;  /* 0x0000000000057245 */ /* 0x000fc60000201000 */
[-C--:B0-----:R-:W-:Y:S01]  /*14e60*/  SHF.R.U64 R8, R4, R16.reuse, R3 ;  /* 0x0000001004087219 */ /* 0x081fe20000001203 */
[----:B--2---:R-:W-:Y:S01]  /*14e70*/  IMAD.MOV R4, RZ, RZ, -R9 ;  /* 0x000000ffff047224 */ /* 0x004fe200078e0a09 */
[----:B------:R-:W-:Y:S01]  /*14e80*/  SHF.R.U32.HI R3, RZ, R16, R3 ;  /* 0x00000010ff037219 */ /* 0x000fe20000011603 */
[----:B------:R-:W-:Y:S01]  /*14e90*/  FMUL R5, R5, UR4 ;  /* 0x0000000405057c20 */ /* 0x000fe20008400000 */
[----:B------:R-:W0:Y:S01]  /*14ea0*/  LDC R7, c[0x0][0x658] ;  /* 0x00019600ff077b82 */ /* 0x000e220000000800 */
[----:B-1----:R-:W-:-:S04]  /*14eb0*/  ISETP.NE.U32.AND P0, PT, R18, RZ, PT ;  /* 0x000000ff1200720c */ /* 0x002fc80003f05070 */
[----:B------:R-:W-:-:S03]  /*14ec0*/  ISETP.NE.AND.EX P0, PT, R19, RZ, PT, P0 ;  /* 0x000000ff1300720c */ /* 0x000fc60003f05300 */
[----:B------:R-:W1:Y:S01]  /*14ed0*/  LDC R15, c[0x0][0x148] ;  /* 0x00005200ff0f7b82 */ /* 0x000e620000000800 */
[----:B---3--:R-:W-:Y:S02]  /*14ee0*/  IMAD R17, R11, R4, R2 ;  /* 0x000000040b117224 */ /* 0x008fe400078e0202 */
[----:B------:R-:W-:-:S05]  /*14ef0*/  IMAD.MOV.U32 R4, RZ, RZ, 0x1 ;  /* 0x00000001ff047424 */ /* 0x000fca00078e00ff */
[----:B------:R-:W2:Y:S01]  /*14f00*/  LDC R14, c[0x0][0x600] ;  /* 0x00018000ff0e7b82 */ /* 0x000ea20000000800 */
[-CC-:B----4-:R-:W-:Y:S02]  /*14f10*/  SHF.R.U64 R11, R8, R12.reuse, R3.reuse ;  /* 0x0000000c080b7219 */ /* 0x190fe40000001203 */
[----:B------:R-:W-:Y:S02]  /*14f20*/  SHF.R.U32.HI R2, RZ, R12, R3 ;  /* 0x0000000cff027219 */ /* 0x000fe40000011603 */
[----:B------:R3:W4:Y:S03]  /*14f30*/  F2I.U32.TRUNC.NTZ R12, R5 ;  /* 0x00000005000c7305 */ /* 0x000726000020f000 */
[----:B------:R-:W1:Y:S01]  /*14f40*/  LDC R20, c[0x0][0x648] ;  /* 0x00019200ff147b82 */ /* 0x000e620000000800 */
[-C--:B0-----:R-:W-:Y:S02]  /*14f50*/  SHF.R.U64 R13, R11, R7.reuse, R2 ;  /* 0x000000070b0d7219 */ /* 0x081fe40000001202 */
[----:B------:R-:W-:-:S02]  /*14f60*/  SHF.L.U32 R6, R6, R7, RZ ;  /* 0x0000000706067219 */ /* 0x000fc400000006ff */
[-C--:B------:R-:W-:Y:S01]  /*14f70*/  SHF.R.U32.HI R3, RZ, R7.reuse, R2 ;  /* 0x00000007ff037219 */ /* 0x080fe20000011602 */
[----:B------:R-:W-:Y:S01]  /*14f80*/  IMAD.MOV.U32 R2, RZ, RZ, R13 ;  /* 0x000000ffff027224 */ /* 0x000fe200078e000d */
[----:B------:R-:W-:Y:S01]  /*14f90*/  SHF.L.U32 R16, R4, R7, RZ ;  /* 0x0000000704107219 */ /* 0x000fe200000006ff */
[----:B------:R-:W0:Y:S01]  /*14fa0*/  LDC R21, c[0x0][0x638] ;  /* 0x00018e00ff157b82 */ /* 0x000e220000000800 */
[----:B------:R-:W-:-:S07]  /*14fb0*/  LOP3.LUT R22, RZ, R6, RZ, 0x33, !PT ;  /* 0x00000006ff167212 */ /* 0x000fce00078e33ff */
[----:B------:R-:W0:Y:S01]  /*14fc0*/  LDC R23, c[0x0][0x610] ;  /* 0x00018400ff177b82 */ /* 0x000e220000000800 */
[----:B---34-:R-:W-:Y:S05]  /*14fd0*/  @!P0 BRA `(.L_x_512) ;  /* 0x0000000000288947 */ /* 0x018fea0003800000 */
[----:B------:R-:W3:Y:S02]  /*14fe0*/  LDC R2, c[0x0][0x64c] ;  /* 0x00019300ff027b82 */ /* 0x000ee40000000800 */
[----:B---3--:R-:W-:-:S05]  /*14ff0*/  IADD3 R7, P0, R13, R2, RZ ;  /* 0x000000020d077210 */ /* 0x008fca0007f1e0ff */
        /* <DEDUP_REMOVED lines=8> */
.L_x_512:
[----:B------:R-:W3:Y:S01]  /*15080*/  LDC R4, c[0x0][0x65c] ;  /* 0x00019700ff047b82 */ /* 0x000ee20000000800 */
[----:B-1----:R-:W-:Y:S01]  /*15090*/  SHF.R.U64 R3, R2, R20, R3 ;  /* 0x0000001402037219 */ /* 0x002fe20000001203 */
[----:B--2---:R-:W-:Y:S01]  /*150a0*/  VIADD R5, R14, 0xffffffff ;  /* 0xffffffff0e057836 */ /* 0x004fe20000000000 */
[----:B------:R-:W-:Y:S01]  /*150b0*/  LOP3.LUT R2, R11, R22, RZ, 0xc0, !PT ;  /* 0x000000160b027212 */ /* 0x000fe200078ec0ff */
[----:B------:R-:W-:Y:S02]  /*150c0*/  IMAD.MOV R12, RZ, RZ, -R12 ;  /* 0x000000ffff0c7224 */ /* 0x000fe400078e0a0c */
[----:B------:R-:W-:Y:S02]  /*150d0*/  IMAD.MOV.U32 R6, RZ, RZ, 0x1 ;  /* 0x00000001ff067424 */ /* 0x000fe400078e00ff */
[----:B------:R-:W-:Y:S02]  /*150e0*/  IMAD R2, R16, R3, R2 ;  /* 0x0000000310027224 */ /* 0x000fe400078e0202 */
[----:B------:R-:W-:Y:S01]  /*150f0*/  IMAD.MOV.U32 R9, RZ, RZ, R10 ;  /* 0x000000ffff097224 */ /* 0x000fe200078e000a */
[----:B---3--:R-:W-:Y:S01]  /*15100*/  ISETP.NE.AND P0, PT, R4, 0x1, PT ;  /* 0x000000010400780c */ /* 0x008fe20003f05270 */
[----:B------:R-:W-:Y:S01]  /*15110*/  IMAD.MOV R4, RZ, RZ, -R3 ;  /* 0x000000ffff047224 */ /* 0x000fe200078e0a03 */
[----:B------:R-:W-:-:S11]  /*15120*/  LOP3.LUT R3, R8, R5, RZ, 0xc0, !PT ;  /* 0x0000000508037212 */ /* 0x000fd600078ec0ff */
[----:B------:R-:W-:Y:S02]  /*15130*/  @P0 IMAD R17, R15, R12, R0 ;  /* 0x0000000c0f110224 */ /* 0x000fe400078e0200 */
[----:B0-----:R-:W-:Y:S02]  /*15140*/  IMAD R0, R4, R21, R13 ;  /* 0x0000001504007224 */ /* 0x001fe400078e020d */
[----:B------:R-:W-:Y:S02]  /*15150*/  IMAD R5, R2, R23, R17 ;  /* 0x0000001702057224 */ /* 0x000fe400078e0211 */
[----:B------:R-:W-:-:S05]  /*15160*/  IMAD R0, R0, R14, R3 ;  /* 0x0000000e00007224 */ /* 0x000fca00078e0203 */
[----:B------:R-:W-:Y:S02]  /*15170*/  SEL R4, R0, R5, !P0 ;  /* 0x0000000500047207 */ /* 0x000fe40004000000 */
[----:B------:R-:W-:-:S07]  /*15180*/  SEL R5, R5, R0, !P0 ;  /* 0x0000000005057207 */ /* 0x000fce0004000000 */
.L_x_510:
[----:B------:R-:W-:-:S08]  /*15190*/  NOP ;  /* 0x0000000000007918 */ /* 0x000fd00000000000 */
[----:B------:R-:W0:-:S00]  /*151a0*/  USETMAXREG.DEALLOC.CTAPOOL 0x18 ;  /* 0x00000018000079c8 */ /* 0x000e0000080e0500 */
[----:B------:R-:W-:-:S13]  /*151b0*/  ISETP.NE.AND P0, PT, RZ, UR8, PT ;  /* 0x00000008ff007c0c */ /* 0x000fda000bf05270 */
[----:B------:R-:W-:Y:S05]  /*151c0*/  @P0 EXIT ;  /* 0x000000000000094d */ /* 0x000fea0003800000 */
[----:B0-----:R-:W-:Y:S01]  /*151d0*/  LOP3.LUT P0, RZ, R6, 0xff, RZ, 0xc0, !PT ;  /* 0x000000ff06ff7812 */ /* 0x001fe2000780c0ff */
[----:B------:R-:W-:Y:S02]  /*151e0*/  IMAD.MOV.U32 R6, RZ, RZ, 0x1 ;  /* 0x00000001ff067424 */ /* 0x000fe400078e00ff */
[----:B------:R-:W-:-:S10]  /*151f0*/  IMAD.MOV.U32 R0, RZ, RZ, RZ ;  /* 0x000000ffff007224 */ /* 0x000fd400078e00ff */
[----:B------:R-:W-:Y:S05]  /*15200*/  @!P0 BRA `(.L_x_513) ;  /* 0x0000000c00688947 */ /* 0x000fea0003800000 */
[----:B------:R-:W2:Y:S01]  /*15210*/  LDL R3, [R1+0x90] ;  /* 0x0000900001037983 */ /* 0x000ea20000100800 */
[----:B------:R-:W-:Y:S01]  /*15220*/  ULDC UR4, c[0x0][0x28c] ;  /* 0x0000a30000047ab9 */ /* 0x000fe20000000800 */
[----:B------:R-:W-:Y:S01]  /*15230*/  ULDC UR6, c[0x0][0x658] ;  /* 0x0001960000067ab9 */ /* 0x000fe20000000800 */
[----:B------:R-:W-:Y:S01]  /*15240*/  UMOV UR7, 0xffffffff ;  /* 0xffffffff00077882 */ /* 0x000fe20000000000 */
[----:B------:R-:W0:Y:S01]  /*15250*/  S2R R2, SR_TID.X ;  /* 0x0000000000027919 */ /* 0x000e220000002100 */
[----:B------:R-:W-:Y:S01]  /*15260*/  ULDC UR5, c[0x0][0x600] ;  /* 0x0001800000057ab9 */ /* 0x000fe20000000800 */
[----:B------:R-:W-:Y:S01]  /*15270*/  UMOV UR9, 0x1 ;  /* 0x0000000100097882 */ /* 0x000fe20000000000 */
[----:B------:R-:W-:Y:S01]  /*15280*/  USHF.L.U32 UR7, UR7, UR6, URZ ;  /* 0x0000000607077299 */ /* 0x000fe2000800063f */
[----:B------:R-:W-:Y:S01]  /*15290*/  BSSY B0, `(.L_x_513) ;  /* 0x00000d1000007945 */ /* 0x000fe20003800000 */
[----:B------:R-:W-:Y:S01]  /*152a0*/  ULDC UR8, c[0x0][0xc] ;  /* 0x0000030000087ab9 */ /* 0x000fe20000000800 */
[----:B------:R-:W-:Y:S01]  /*152b0*/  IMAD.MOV.U32 R8, RZ, RZ, 0x1 ;  /* 0x00000001ff087424 */ /* 0x000fe200078e00ff */
[----:B------:R-:W-:Y:S01]  /*152c0*/  ULDC.64 UR24, c[0x0][0x198] ;  /* 0x0000660000187ab9 */ /* 0x000fe20000000a00 */
[----:B------:R-:W-:-:S02]  /*152d0*/  IMAD.MOV.U32 R6, RZ, RZ, 0x1 ;  /* 0x00000001ff067424 */ /* 0x000fc400078e00ff */
[----:B------:R-:W-:Y:S01]  /*152e0*/  IMAD.MOV.U32 R0, RZ, RZ, RZ ;  /* 0x000000ffff007224 */ /* 0x000fe200078e00ff */
[C---:B0-----:R-:W-:Y:S02]  /*152f0*/  LOP3.LUT P2, RZ, R2.reuse, 0x7f, RZ, 0xc0, !PT ;  /* 0x0000007f02ff7812 */ /* 0x041fe4000784c0ff */
[----:B------:R-:W-:-:S04]  /*15300*/  LOP3.LUT P0, RZ, R2, 0x1f, RZ, 0xc0, !PT ;  /* 0x0000001f02ff7812 */ /* 0x000fc8000780c0ff */
[----:B------:R-:W-:Y:S02]  /*15310*/  PLOP3.LUT P0, PT, P0, P2, PT, 0x8a, 0x0 ;  /* 0x000000000000781c */ /* 0x000fe40000705172 */
[----:B--2---:R-:W-:-:S13]  /*15320*/  R2UR UR10, R3 ;  /* 0x00000000030a72ca */ /* 0x004fda00000e0000 */
[----:B------:R-:W-:Y:S02]  /*15330*/  ULOP3.LUT UR21, UR10, 0x2, URZ, 0xfc, !UPT ;  /* 0x000000020a157892 */ /* 0x000fe4000f8efc3f */
[----:B------:R-:W-:Y:S02]  /*15340*/  UIADD3 UR10, UR4, 0xf, URZ ;  /* 0x0000000f040a7890 */ /* 0x000fe4000fffe03f */
[----:B------:R-:W-:Y:S02]  /*15350*/  UIADD3 UR4, UR5, -0x1, URZ ;  /* 0xffffffff05047890 */ /* 0x000fe4000fffe03f */
[----:B------:R-:W-:Y:S02]  /*15360*/  USHF.R.S32.HI UR11, URZ, 0x1f, UR10 ;  /* 0x0000001f3f0b7899 */ /* 0x000fe4000801140a */
[----:B------:R-:W-:Y:S02]  /*15370*/  USHF.L.U32 UR5, UR9, UR6, URZ ;  /* 0x0000000609057299 */ /* 0x000fe4000800063f */
[----:B------:R-:W-:Y:S01]  /*15380*/  ULEA.HI UR11, UR11, UR10, URZ, 0x4 ;  /* 0x0000000a0b0b7291 */ /* 0x000fe2000f8f203f */
[----:B------:R-:W-:Y:S01]  /*15390*/  ULDC UR9, c[0x0][0x10] ;  /* 0x0000040000097ab9 */ /* 0x000fe20000000800 */
[----:B------:R-:W-:-:S02]  /*153a0*/  ULOP3.LUT UR6, URZ, UR7, URZ, 0x33, !UPT ;  /* 0x000000073f067292 */ /* 0x000fc4000f8e333f */
[----:B------:R-:W-:Y:S01]  /*153b0*/  UIMAD.WIDE.U32 UR8, UR8, UR9, URZ ;  /* 0x00000009080872a5 */ /* 0x000fe2000f8e003f */
[----:B------:R-:W-:Y:S01]  /*153c0*/  ULDC UR7, c[0x0][0x14] ;  /* 0x0000050000077ab9 */ /* 0x000fe20000000800 */
[----:B------:R-:W-:Y:S02]  /*153d0*/  USHF.R.S32.HI UR19, URZ, 0x4, UR11 ;  /* 0x000000043f137899 */ /* 0x000fe4000801140b */
[----:B------:R-:W-:Y:S02]  /*153e0*/  UIMAD.WIDE.U32 UR22, UR8, UR7, URZ ;  /* 0x00000007081672a5 */ /* 0x000fe4000f8e003f */
[----:B------:R-:W-:Y:S02]  /*153f0*/  UIMAD UR13, UR9, UR7, URZ ;  /* 0x00000007090d72a4 */ /* 0x000fe4000f8e023f */
[----:B------:R-:W-:Y:S02]  /*15400*/  UIADD3 UR26, UR19, 0x1, URZ ;  /* 0x00000001131a7890 */ /* 0x000fe4000fffe03f */
[----:B------:R-:W-:-:S12]  /*15410*/  UIADD3 UR13, UR23, UR13, URZ ;  /* 0x0000000d170d7290 */ /* 0x000fd8000fffe03f */
.L_x_525:
[----:B------:R-:W-:-:S03]  /*15420*/  UMOV UR7, 0xffffffff ;  /* 0xffffffff00077882 */ /* 0x000fc60000000000 */
[----:B------:R-:W-:Y:S05]  /*15430*/  BRA.DIV UR7, `(.L_x_514) ;  /* 0x00000016073c7947 */ /* 0x000fea000b800000 */
[----:B------:R-:W-:-:S13]  /*15440*/  ELECT P6, URZ, PT ;  /* 0x00000000003f782f */ /* 0x000fda00038c0000 */
.L_x_546:
[----:B------:R-:W0:Y:S01]  /*15450*/  LDC R2, c[0x0][0x28c] ;  /* 0x0000a300ff027b82 */ /* 0x000e220000000800 */
[----:B------:R-:W-:Y:S01]  /*15460*/  BSSY B1, `(.L_x_515) ;  /* 0x0000038000017945 */ /* 0x000fe20003800000 */
[----:B0-----:R-:W-:-:S13]  /*15470*/  ISETP.LT.OR P6, PT, R2, 0x1, !P6 ;  /* 0x000000010200780c */ /* 0x001fda00077c1670 */
[----:B------:R-:W-:Y:S05]  /*15480*/  @P6 BRA `(.L_x_516) ;  /* 0x0000000000d46947 */ /* 0x000fea0003800000 */
[----:B------:R-:W-:Y:S02]  /*15490*/  IMAD.SHL.U32 R3, R5, 0x100, RZ ;  /* 0x0000010005037824 */ /* 0x000fe400078e00ff */
[----:B------:R-:W-:Y:S02]  /*154a0*/  IMAD R4, R4, 0xf0, RZ ;  /* 0x000000f004047824 */ /* 0x000fe400078e02ff */
[----:B------:R-:W-:Y:S02]  /*154b0*/  IMAD.MOV.U32 R13, RZ, RZ, RZ ;  /* 0x000000ffff0d7224 */ /* 0x000fe400078e00ff */
[----:B------:R-:W-:Y:S02]  /*154c0*/  IMAD.U32 R11, RZ, RZ, UR26 ;  /* 0x0000001aff0b7e24 */ /* 0x000fe4000f8e00ff */
[----:B------:R-:W-:Y:S02]  /*154d0*/  IMAD.MOV.U32 R2, RZ, RZ, R6 ;  /* 0x000000ffff027224 */ /* 0x000fe400078e0006 */
[----:B------:R-:W-:-:S07]  /*154e0*/  IMAD.MOV.U32 R5, RZ, RZ, R0 ;  /* 0x000000ffff057224 */ /* 0x000fce00078e0000 */
.L_x_520:
[----:B------:R-:W0:Y:S01]  /*154f0*/  S2R R10, SR_CgaCtaId ;  /* 0x00000000000a7919 */ /* 0x000e220000008800 */
[----:B------:R-:W-:-:S04]  /*15500*/  MOV R7, 0x400 ;  /* 0x0000040000077802 */ /* 0x000fc80000000f00 */
[----:B0-----:R-:W-:Y:S02]  /*15510*/  LEA R14, R10, R7, 0x18 ;  /* 0x000000070a0e7211 */ /* 0x001fe400078ec0ff */
[----:B------:R-:W-:Y:S01]  /*15520*/  SHF.L.U32 R7, R2, 0x1f, RZ ;  /* 0x0000001f02077819 */ /* 0x000fe200000006ff */
[----:B------:R-:W0:Y:S02]  /*15530*/  @!P2 LDC R10, c[0x0][0x500] ;  /* 0x00014000ff0aab82 */ /* 0x000e240000000800 */
[----:B------:R-:W-:-:S04]  /*15540*/  IMAD R12, R5, 0x8, R14 ;  /* 0x00000008050c7824 */ /* 0x000fc800078e020e */
[----:B------:R-:W1:Y:S02]  /*15550*/  SYNCS.PHASECHK.TRANS64.TRYWAIT P1, [R12+URZ+0x70], R7 ;  /* 0x000070070c0075a7 */ /* 0x000e64000802017f */
[----:B-1----:R-:W-:Y:S05]  /*15560*/  @!P1 BRA `(.L_x_517) ;  /* 0x0000001400109947 */ /* 0x002fea0003800000 */
.L_x_547:
[----:B------:R-:W-:Y:S01]  /*15570*/  UPRMT UR7, UR21, 0x9910, URZ ;  /* 0x0000991015077896 */ /* 0x000fe2000800003f */
[----:B0-----:R0:W-:Y:S03]  /*15580*/  @!P2 SYNCS.ARRIVE.TRANS64 RZ, [R12+URZ], R10 ;  /* 0x0000000a0cffa9a7 */ /* 0x0011e6000800003f */
[----:B------:R-:W-:-:S06]  /*15590*/  UISETP.NE.AND UP0, UPT, UR7, 0x2, UPT ;  /* 0x000000020700788c */ /* 0x000fcc000bf05270 */
[----:B------:R-:W-:-:S13]  /*155a0*/  PLOP3.LUT P1, PT, PT, PT, UP0, 0x80, 0x0 ;  /* 0x000000000000781c */ /* 0x000fda0003f2f008 */
[----:B0-----:R-:W-:Y:S05]  /*155b0*/  @P1 BRA `(.L_x_518) ;  /* 0x0000000000041947 */ /* 0x001fea0003800000 */
[----:B------:R-:W-:Y:S01]  /*155c0*/  BPT.TRAP 0x1 ;  /* 0x000000040000795c */ /* 0x000fe20000300000 */
.L_x_518:
[----:B------:R-:W-:Y:S05]  /*155d0*/  @P0 BRA `(.L_x_519) ;  /* 0x0000000000040947 */ /* 0x000fea0003800000 */
[----:B------:R-:W-:Y:S01]  /*155e0*/  BPT.TRAP 0x1 ;  /* 0x000000040000795c */ /* 0x000fe20000300000 */
.L_x_519:
[C-C-:B-1----:R-:W-:Y:S01]  /*155f0*/  IMAD R7, R5.reuse, 0x2000, R14.reuse ;  /* 0x0000200005077824 */ /* 0x142fe200078e020e */
[----:B------:R-:W-:Y:S01]  /*15600*/  R2UR UR9, R12 ;  /* 0x000000000c0972ca */ /* 0x000fe200000e0000 */
[----:B------:R-:W-:Y:S01]  /*15610*/  IMAD R14, R5, 0x1e00, R14 ;  /* 0x00001e00050e7824 */ /* 0x000fe200078e020e */
[----:B------:R-:W-:Y:S01]  /*15620*/  UIADD3 UR14, UP0, UR24, 0xf0, URZ ;  /* 0x000000f0180e7890 */ /* 0x000fe2000ff1e03f */
[----:B------:R-:W-:Y:S01]  /*15630*/  VIADD R11, R11, 0xffffffff ;  /* 0xffffffff0b0b7836 */ /* 0x000fe20000000000 */
[----:B------:R-:W-:Y:S01]  /*15640*/  R2UR UR7, R7 ;  /* 0x00000000070772ca */ /* 0x000fe200000e0000 */
[----:B------:R-:W-:Y:S01]  /*15650*/  UIADD3 UR28, UP1, UR24, 0x1f0, URZ ;  /* 0x000001f0181c7890 */ /* 0x000fe2000ff3e03f */
[----:B------:R-:W-:Y:S01]  /*15660*/  R2UR UR8, R14 ;  /* 0x000000000e0872ca */ /* 0x000fe200000e0000 */
[----:B------:R-:W-:Y:S01]  /*15670*/  UIADD3.X UR15, URZ, UR25, URZ, UP0, !UPT ;  /* 0x000000193f0f7290 */ /* 0x000fe200087fe43f */
[----:B------:R-:W-:Y:S01]  /*15680*/  R2UR UR11, R3 ;  /* 0x00000000030b72ca */ /* 0x000fe200000e0000 */
[----:B------:R-:W-:Y:S01]  /*15690*/  VIADD R5, R5, 0x1 ;  /* 0x0000000105057836 */ /* 0x000fe20000000000 */
[----:B------:R-:W-:Y:S01]  /*156a0*/  R2UR UR10, R13 ;  /* 0x000000000d0a72ca */ /* 0x000fe200000e0000 */
[----:B------:R-:W-:Y:S01]  /*156b0*/  UIADD3.X UR29, URZ, UR25, URZ, UP1, !UPT ;  /* 0x000000193f1d7290 */ /* 0x000fe20008ffe43f */
[----:B------:R-:W-:Y:S01]  /*156c0*/  R2UR UR12, R9 ;  /* 0x00000000090c72ca */ /* 0x000fe200000e0000 */
[----:B------:R-:W-:Y:S01]  /*156d0*/  UMOV UR16, 0x0 ;  /* 0x0000000000107882 */ /* 0x000fe20000000000 */
[----:B------:R-:W-:Y:S01]  /*156e0*/  R2UR UR20, R4 ;  /* 0x00000000041472ca */ /* 0x000fe200000e0000 */
[----:B------:R-:W-:Y:S01]  /*156f0*/  UMOV UR17, 0x10000000 ;  /* 0x1000000000117882 */ /* 0x000fe20000000000 */
[----:B------:R-:W-:Y:S01]  /*15700*/  ISETP.GT.AND P3, PT, R11, 0x1, PT ;  /* 0x000000010b00780c */ /* 0x000fe20003f64270 */
[----:B------:R-:W-:Y:S01]  /*15710*/  UIADD3 UR7, UR7, 0x200, URZ ;  /* 0x0000020007077890 */ /* 0x000fe2000fffe03f */
[----:B------:R-:W-:Y:S01]  /*15720*/  ISETP.NE.AND P1, PT, R5, 0xe, PT ;  /* 0x0000000e0500780c */ /* 0x000fe20003f25270 */
[----:B------:R-:W-:Y:S01]  /*15730*/  UIADD3 UR18, UR8, 0x1c200, URZ ;  /* 0x0001c20008127890 */ /* 0x000fe2000fffe03f */
[----:B------:R-:W-:-:S02]  /*15740*/  VIADD R13, R13, 0x10 ;  /* 0x000000100d0d7836 */ /* 0x000fc40000000000 */
[----:B------:R-:W-:Y:S02]  /*15750*/  SEL R7, RZ, 0x1, P1 ;  /* 0x00000001ff077807 */ /* 0x000fe40000800000 */
[----:B------:R-:W-:Y:S01]  /*15760*/  UMOV UR8, UR7 ;  /* 0x0000000700087c82 */ /* 0x000fe20008000000 */
[----:B------:R-:W-:Y:S01]  /*15770*/  SEL R5, R5, RZ, P1 ;  /* 0x000000ff05057207 */ /* 0x000fe20000800000 */
[----:B------:R0:W-:Y:S01]  /*15780*/  UTMALDG.3D [UR8], [UR14], desc[UR16] ;  /* 0x000010080e0075b4 */ /* 0x0001e20008011000 */
[----:B------:R-:W-:Y:S01]  /*15790*/  LOP3.LUT R2, R2, R7, RZ, 0x3c, !PT ;  /* 0x0000000702027212 */ /* 0x000fe200078e3cff */
[----:B0-----:R-:W-:Y:S01]  /*157a0*/  UMOV UR8, UR18 ;  /* 0x0000001200087c82 */ /* 0x001fe20008000000 */
[----:B------:R-:W-:Y:S02]  /*157b0*/  UMOV UR11, UR20 ;  /* 0x00000014000b7c82 */ /* 0x000fe40008000000 */
[----:B------:R0:W-:Y:S02]  /*157c0*/  UTMALDG.3D [UR8], [UR28], desc[UR16] ;  /* 0x000010081c0075b4 */ /* 0x0001e40008011000 */
[----:B0-----:R-:W-:Y:S05]  /*157d0*/  @P3 BRA `(.L_x_520) ;  /* 0xfffffffc00443947 */ /* 0x001fea000383ffff */
.L_x_516:
[----:B------:R-:W-:Y:S05]  /*157e0*/  BSYNC B1 ;  /* 0x0000000000017941 */ /* 0x000fea0003800000 */
.L_x_515:
[----:B------:R-:W2:Y:S01]  /*157f0*/  LDL.LU R14, [R1+0x98] ;  /* 0x00009800010e7983 */ /* 0x000ea20000300800 */
[----:B------:R-:W-:Y:S01]  /*15800*/  LOP3.LUT P1, RZ, R8, 0xff, RZ, 0xc0, !PT ;  /* 0x000000ff08ff7812 */ /* 0x000fe2000782c0ff */
[----:B------:R-:W-:Y:S01]  /*15810*/  VIADD R0, R0, UR19 ;  /* 0x0000001300007c36 */ /* 0x000fe20008000000 */
[----:B------:R-:W-:Y:S01]  /*15820*/  ULDC.64 UR8, c[0x0][0x650] ;  /* 0x0001940000087ab9 */ /* 0x000fe20000000a00 */
[----:B------:R-:W3:Y:S01]  /*15830*/  LDL.LU R12, [R1+0x9c] ;  /* 0x00009c00010c7983 */ /* 0x000ee20000300800 */
[----:B------:R-:W-:Y:S01]  /*15840*/  UISETP.GE.U32.AND UP0, UPT, UR19, 0xe, UPT ;  /* 0x0000000e1300788c */ /* 0x000fe2000bf06070 */
[----:B------:R-:W-:Y:S01]  /*15850*/  BSSY B1, `(.L_x_521) ;  /* 0x0000072000017945 */ /* 0x000fe20003800000 */
[----:B------:R-:W-:Y:S01]  /*15860*/  IMAD.MOV.U32 R4, RZ, RZ, -0x1 ;  /* 0xffffffffff047424 */ /* 0x000fe200078e00ff */
[----:B------:R-:W-:Y:S01]  /*15870*/  PRMT R8, RZ, 0x7610, R8 ;  /* 0x00007610ff087816 */ /* 0x000fe20000000008 */
[----:B------:R-:W-:Y:S02]  /*15880*/  IMAD.MOV.U32 R9, RZ, RZ, -0x1 ;  /* 0xffffffffff097424 */ /* 0x000fe400078e00ff */
[----:B------:R-:W-:-:S03]  /*15890*/  PLOP3.LUT P3, PT, PT, PT, UP0, 0x80, 0x0 ;  /* 0x000000000000781c */ /* 0x000fc60003f6f008 */
[----:B------:R-:W0:Y:S01]  /*158a0*/  @P1 S2R R3, SR_CgaCtaId ;  /* 0x0000000000031919 */ /* 0x000e220000008800 */
[----:B------:R-:W-:-:S04]  /*158b0*/  @P1 MOV R2, 0x400 ;  /* 0x0000040000021802 */ /* 0x000fc80000000f00 */
[----:B0-----:R-:W-:Y:S01]  /*158c0*/  @P1 LEA R2, R3, R2, 0x18 ;  /* 0x0000000203021211 */ /* 0x001fe200078ec0ff */
[----:B------:R-:W-:-:S03]  /*158d0*/  IMAD.U32 R3, RZ, RZ, UR19 ;  /* 0x00000013ff037e24 */ /* 0x000fc6000f8e00ff */
[----:B------:R0:W-:Y:S01]  /*158e0*/  @P1 SYNCS.ARRIVE.TRANS64.A1T0 RZ, [R2+URZ+0xf8], RZ ;  /* 0x0000f8ff02ff19a7 */ /* 0x0001e2000810003f */
[----:B------:R-:W-:-:S04]  /*158f0*/  ISETP.GT.U32.AND P1, PT, R0, 0xd, PT ;  /* 0x0000000d0000780c */ /* 0x000fc80003f24070 */
[----:B------:R-:W-:Y:S02]  /*15900*/  ISETP.LT.U32.AND P1, PT, R3, 0xe, P1 ;  /* 0x0000000e0300780c */ /* 0x000fe40000f21070 */
[----:B0-----:R-:W-:-:S05]  /*15910*/  SHF.R.U32.HI R2, RZ, 0x1, R0 ;  /* 0x00000001ff027819 */ /* 0x001fca0000011600 */
[----:B------:R-:W-:-:S05]  /*15920*/  IMAD.WIDE.U32 R2, R2, -0x6db6db6d, RZ ;  /* 0x9249249302027825 */ /* 0x000fca00078e00ff */
[----:B------:R-:W-:Y:S02]  /*15930*/  SHF.R.U32.HI R5, RZ, 0x2, R3 ;  /* 0x00000002ff057819 */ /* 0x000fe40000011603 */
[----:B------:R-:W-:Y:S02]  /*15940*/  SEL R3, RZ, 0x1, !P1 ;  /* 0x00000001ff037807 */ /* 0x000fe40004800000 */
[----:B------:R-:W-:Y:S01]  /*15950*/  PRMT R2, RZ, 0x7610, R2 ;  /* 0x00007610ff027816 */ /* 0x000fe20000000002 */
[----:B------:R-:W-:Y:S01]  /*15960*/  IMAD R0, R5, -0xe, R0 ;  /* 0xfffffff205007824 */ /* 0x000fe200078e0200 */
[----:B------:R-:W-:-:S04]  /*15970*/  LOP3.LUT R6, R6, R3, RZ, 0x3c, !PT ;  /* 0x0000000306067212 */ /* 0x000fc800078e3cff */
[----:B------:R-:W-:Y:S01]  /*15980*/  @P3 LOP3.LUT R6, R6, 0x1, R5, 0x78, !PT ;  /* 0x0000000106063812 */ /* 0x000fe200078e7805 */
[----:B------:R-:W-:Y:S01]  /*15990*/  IMAD.MOV.U32 R5, RZ, RZ, -0x1 ;  /* 0xffffffffff057424 */ /* 0x000fe200078e00ff */
[----:B---3--:R-:W-:-:S04]  /*159a0*/  IADD3 R12, P1, R12, UR22, RZ ;  /* 0x000000160c0c7c10 */ /* 0x008fc8000ff3e0ff */
[----:B--2---:R-:W-:Y:S01]  /*159b0*/  IADD3.X R14, R14, UR13, RZ, P1, !PT ;  /* 0x0000000d0e0e7c10 */ /* 0x004fe20008ffe4ff */
[----:B------:R0:W-:Y:S01]  /*159c0*/  STL [R1+0x9c], R12 ;  /* 0x00009c0c01007387 */ /* 0x0001e20000100800 */
[----:B------:R-:W-:-:S03]  /*159d0*/  ISETP.GE.U32.AND P1, PT, R12, UR8, PT ;  /* 0x000000080c007c0c */ /* 0x000fc6000bf26070 */
[----:B------:R0:W-:Y:S01]  /*159e0*/  STL [R1+0x98], R14 ;  /* 0x0000980e01007387 */ /* 0x0001e20000100800 */
[----:B------:R-:W-:-:S13]  /*159f0*/  ISETP.GE.U32.AND.EX P1, PT, R14, UR9, PT, P1 ;  /* 0x000000090e007c0c */ /* 0x000fda000bf26110 */
[----:B0-----:R-:W-:Y:S05]  /*15a00*/  @P1 BRA `(.L_x_522) ;  /* 0x0000000400581947 */ /* 0x001fea0003800000 */
[----:B------:R-:W0:Y:S01]  /*15a10*/  S2R R7, SR_CTAID.X ;  /* 0x0000000000077919 */ /* 0x000e220000002500 */
[----:B------:R-:W1:Y:S01]  /*15a20*/  LDC R15, c[0x0][0x65c] ;  /* 0x00019700ff0f7b82 */ /* 0x000e620000000800 */
[----:B------:R-:W-:Y:S01]  /*15a30*/  ULDC UR7, c[0x0][0x150] ;  /* 0x0000540000077ab9 */ /* 0x000fe20000000800 */
[----:B------:R-:W-:Y:S01]  /*15a40*/  ULDC.64 UR8, c[0x0][0x628] ;  /* 0x00018a0000087ab9 */ /* 0x000fe20000000a00 */
[----:B------:R-:W2:Y:S01]  /*15a50*/  S2R R5, SR_CTAID.Y ;  /* 0x0000000000057919 */ /* 0x000ea20000002600 */
[----:B------:R-:W-:Y:S01]  /*15a60*/  ISETP.NE.U32.AND P1, PT, RZ, UR8, PT ;  /* 0x00000008ff007c0c */ /* 0x000fe2000bf25070 */
[----:B------:R-:W-:-:S03]  /*15a70*/  ULDC UR10, c[0x0][0x630] ;  /* 0x00018c00000a7ab9 */ /* 0x000fc60000000800 */
[----:B------:R-:W3:Y:S01]  /*15a80*/  LDC R4, c[0x0][0x144] ;  /* 0x00005100ff047b82 */ /* 0x000ee20000000800 */
[----:B------:R-:W-:-:S07]  /*15a90*/  ISETP.NE.AND.EX P1, PT, RZ, UR9, PT, P1 ;  /* 0x00000009ff007c0c */ /* 0x000fce000bf25310 */
[----:B------:R-:W4:Y:S01]  /*15aa0*/  LDC R10, c[0x0][0x148] ;  /* 0x00005200ff0a7b82 */ /* 0x000f220000000800 */
[----:B-1----:R-:W-:Y:S02]  /*15ab0*/  ISETP.NE.AND P4, PT, R15, 0x1, PT ;  /* 0x000000010f00780c */ /* 0x002fe40003f85270 */
[----:B0-----:R-:W-:Y:S02]  /*15ac0*/  I2FP.F32.U32 R2, R7 ;  /* 0x0000000700027245 */ /* 0x001fe40000201000 */
[----:B--2---:R-:W-:-:S03]  /*15ad0*/  I2FP.F32.U32 R3, R5 ;  /* 0x0000000500037245 */ /* 0x004fc60000201000 */
[----:B------:R-:W-:Y:S01]  /*15ae0*/  FMUL R2, R2, UR7 ;  /* 0x0000000702027c20 */ /* 0x000fe20008400000 */
[----:B------:R-:W-:Y:S02]  /*15af0*/  ULDC UR7, c[0x0][0x154] ;  /* 0x0000550000077ab9 */ /* 0x000fe40000000800 */
[----:B------:R-:W-:-:S03]  /*15b00*/  FMUL R9, R3, UR7 ;  /* 0x0000000703097c20 */ /* 0x000fc60008400000 */
[----:B------:R-:W0:Y:S08]  /*15b10*/  F2I.U32.TRUNC.NTZ R2, R2 ;  /* 0x0000000200027305 */ /* 0x000e30000020f000 */
[----:B------:R-:W1:Y:S01]  /*15b20*/  F2I.U32.TRUNC.NTZ R9, R9 ;  /* 0x0000000900097305 */ /* 0x000e62000020f000 */
[----:B0-----:R-:W-:Y:S02]  /*15b30*/  IMAD.MOV R3, RZ, RZ, -R2 ;  /* 0x000000ffff037224 */ /* 0x001fe400078e0a02 */
[----:B------:R-:W-:-:S02]  /*15b40*/  IMAD.MOV.U32 R2, RZ, RZ, R12 ;  /* 0x000000ffff027224 */ /* 0x000fc400078e000c */
[----:B---3--:R-:W-:Y:S02]  /*15b50*/  IMAD R7, R4, R3, R7 ;  /* 0x0000000304077224 */ /* 0x008fe400078e0207 */
[----:B-1----:R-:W-:-:S04]  /*15b60*/  IMAD.MOV R3, RZ, RZ, -R9 ;  /* 0x000000ffff037224 */ /* 0x002fc800078e0a09 */
[----:B----4-:R-:W-:Y:S02]  /*15b70*/  @P4 IMAD R7, R10, R3, R5 ;  /* 0x000000030a074224 */ /* 0x010fe400078e0205 */
[----:B------:R-:W-:Y:S01]  /*15b80*/  IMAD.MOV.U32 R3, RZ, RZ, R14 ;  /* 0x000000ffff037224 */ /* 0x000fe200078e000e */
[----:B------:R-:W-:Y:S06]  /*15b90*/  @!P1 BRA `(.L_x_523) ;  /* 0x0000000000289947 */ /* 0x000fec0003800000 */
[----:B------:R-:W-:Y:S02]  /*15ba0*/  ULDC UR7, c[0x0][0x634] ;  /* 0x00018d0000077ab9 */ /* 0x000fe40000000800 */
[----:B------:R-:W-:-:S05]  /*15bb0*/  IADD3 R3, P1, R12, UR7, RZ ;  /* 0x000000070c037c10 */ /* 0x000fca000ff3e0ff */
[----:B------:R-:W-:-:S04]  /*15bc0*/  IMAD.X R9, RZ, RZ, R14, P1 ;  /* 0x000000ffff097224 */ /* 0x000fc800008e060e */
[----:B------:R-:W-:-:S04]  /*15bd0*/  IMAD.WIDE.U32 R4, R9, UR8, RZ ;  /* 0x0000000809047c25 */ /* 0x000fc8000f8e00ff */
[----:B------:R-:W-:-:S04]  /*15be0*/  IMAD.WIDE.U32 R4, P1, R3, UR9, R4 ;  /* 0x0000000903047c25 */ /* 0x000fc8000f820004 */
[----:B------:R-:W-:-:S04]  /*15bf0*/  IMAD.WIDE.U32 R2, R3, UR8, RZ ;  /* 0x0000000803027c25 */ /* 0x000fc8000f8e00ff */
[----:B------:R-:W-:Y:S01]  /*15c00*/  IMAD.MOV.U32 R2, RZ, RZ, R5 ;  /* 0x000000ffff027224 */ /* 0x000fe200078e0005 */
[----:B------:R-:W-:Y:S01]  /*15c10*/  IADD3 RZ, P3, R3, R4, RZ ;  /* 0x0000000403ff7210 */ /* 0x000fe20007f7e0ff */
[----:B------:R-:W-:-:S04]  /*15c20*/  IMAD.X R3, RZ, RZ, RZ, P1 ;  /* 0x000000ffff037224 */ /* 0x000fc800008e06ff */
[----:B------:R-:W-:-:S08]  /*15c30*/  IMAD.WIDE.U32.X R2, R9, UR9, R2, P3 ;  /* 0x0000000909027c25 */ /* 0x000fd000098e0402 */
.L_x_523:
[--C-:B------:R-:W-:Y:S01]  /*15c40*/  SHF.R.U64 R9, R2, UR10, R3.reuse ;  /* 0x0000000a02097c19 */ /* 0x100fe20008001203 */
[----:B------:R-:W-:Y:S01]  /*15c50*/  ULDC.64 UR8, c[0x0][0x620] ;  /* 0x0001880000087ab9 */ /* 0x000fe20000000a00 */
[----:B------:R-:W-:Y:S01]  /*15c60*/  SHF.R.U32.HI R2, RZ, UR10, R3 ;  /* 0x0000000aff027c19 */ /* 0x000fe20008011603 */
[----:B------:R-:W-:Y:S01]  /*15c70*/  IMAD.MOV.U32 R3, RZ, RZ, R14 ;  /* 0x000000ffff037224 */ /* 0x000fe200078e000e */
[----:B------:R-:W-:Y:S01]  /*15c80*/  IADD3 R11, P1, RZ, -R9, RZ ;  /* 0x80000009ff0b7210 */ /* 0x000fe20007f3e0ff */
[----:B------:R-:W-:-:S04]  /*15c90*/  ULDC UR7, c[0x0][0x618] ;  /* 0x0001860000077ab9 */ /* 0x000fc80000000800 */
[----:B------:R-:W-:-:S04]  /*15ca0*/  IMAD.X R2, RZ, RZ, ~R2, P1 ;  /* 0x000000ffff027224 */ /* 0x000fc800008e0e02 */
[----:B------:R-:W-:-:S04]  /*15cb0*/  IMAD R2, R2, UR8, RZ ;  /* 0x0000000802027c24 */ /* 0x000fc8000f8e02ff */
[----:B------:R-:W-:Y:S02]  /*15cc0*/  IMAD R5, R11, UR9, R2 ;  /* 0x000000090b057c24 */ /* 0x000fe4000f8e0202 */
[----:B------:R-:W-:-:S04]  /*15cd0*/  IMAD.MOV.U32 R2, RZ, RZ, R12 ;  /* 0x000000ffff027224 */ /* 0x000fc800078e000c */
[----:B------:R-:W-:Y:S01]  /*15ce0*/  IMAD.WIDE.U32 R2, R11, UR8, R2 ;  /* 0x000000080b027c25 */ /* 0x000fe2000f8e0002 */
[----:B------:R-:W-:Y:S02]  /*15cf0*/  ULDC.64 UR8, c[0x0][0x640] ;  /* 0x0001900000087ab9 */ /* 0x000fe40000000a00 */
[----:B------:R-:W-:Y:S01]  /*15d00*/  ISETP.NE.U32.AND P1, PT, RZ, UR8, PT ;  /* 0x00000008ff007c0c */ /* 0x000fe2000bf25070 */
[----:B------:R-:W-:-:S03]  /*15d10*/  IMAD.IADD R3, R3, 0x1, R5 ;  /* 0x0000000103037824 */ /* 0x000fc600078e0205 */
[----:B------:R-:W-:Y:S02]  /*15d20*/  ISETP.NE.AND.EX P1, PT, RZ, UR9, PT, P1 ;  /* 0x00000009ff007c0c */ /* 0x000fe4000bf25310 */
[--C-:B------:R-:W-:Y:S02]  /*15d30*/  SHF.R.U64 R10, R2, UR7, R3.reuse ;  /* 0x00000007020a7c19 */ /* 0x100fe40008001203 */
[----:B------:R-:W-:Y:S01]  /*15d40*/  SHF.R.U32.HI R3, RZ, UR7, R3 ;  /* 0x00000007ff037c19 */ /* 0x000fe20008011603 */
[----:B------:R-:W-:-:S03]  /*15d50*/  ULDC UR7, c[0x0][0x608] ;  /* 0x0001820000077ab9 */ /* 0x000fc60000000800 */
[--C-:B------:R-:W-:Y:S02]  /*15d60*/  SHF.R.U64 R11, R10, UR7, R3.reuse ;  /* 0x000000070a0b7c19 */ /* 0x100fe40008001203 */
[----:B------:R-:W-:Y:S01]  /*15d70*/  SHF.R.U32.HI R2, RZ, UR7, R3 ;  /* 0x00000007ff027c19 */ /* 0x000fe20008011603 */
[----:B------:R-:W-:-:S03]  /*15d80*/  ULDC UR7, c[0x0][0x658] ;  /* 0x0001960000077ab9 */ /* 0x000fc60000000800 */
[--C-:B------:R-:W-:Y:S02]  /*15d90*/  SHF.R.U64 R12, R11, UR7, R2.reuse ;  /* 0x000000070b0c7c19 */ /* 0x100fe40008001202 */
[----:B------:R-:W-:-:S03]  /*15da0*/  SHF.R.U32.HI R13, RZ, UR7, R2 ;  /* 0x00000007ff0d7c19 */ /* 0x000fc60008011602 */
[----:B------:R-:W-:Y:S02]  /*15db0*/  IMAD.MOV.U32 R2, RZ, RZ, R12 ;  /* 0x000000ffff027224 */ /* 0x000fe400078e000c */
        /* <DEDUP_REMOVED lines=12> */
.L_x_524:
[----:B------:R-:W-:Y:S01]  /*15e80*/  ULDC UR7, c[0x0][0x648] ;  /* 0x0001920000077ab9 */ /* 0x000fe20000000800 */
[----:B------:R-:W-:Y:S02]  /*15e90*/  LOP3.LUT R11, R11, UR6, RZ, 0xc0, !PT ;  /* 0x000000060b0b7c12 */ /* 0x000fe4000f8ec0ff */
[----:B------:R-:W-:Y:S01]  /*15ea0*/  SHF.R.U64 R2, R2, UR7, R3 ;  /* 0x0000000702027c19 */ /* 0x000fe20008001203 */
[----:B------:R-:W-:-:S04]  /*15eb0*/  ULDC UR7, c[0x0][0x638] ;  /* 0x00018e0000077ab9 */ /* 0x000fc80000000800 */
[----:B------:R-:W-:Y:S02]  /*15ec0*/  IMAD.MOV R3, RZ, RZ, -R2 ;  /* 0x000000ffff037224 */ /* 0x000fe400078e0a02 */
[----:B------:R-:W-:Y:S02]  /*15ed0*/  IMAD R4, R2, UR5, R11 ;  /* 0x0000000502047c24 */ /* 0x000fe4000f8e020b */
[----:B------:R-:W-:Y:S01]  /*15ee0*/  IMAD R12, R3, UR7, R12 ;  /* 0x00000007030c7c24 */ /* 0x000fe2000f8e020c */
[----:B------:R-:W-:Y:S01]  /*15ef0*/  ULDC UR7, c[0x0][0x610] ;  /* 0x0001840000077ab9 */ /* 0x000fe20000000800 */
[----:B------:R-:W-:Y:S01]  /*15f00*/  LOP3.LUT R3, R10, UR4, RZ, 0xc0, !PT ;  /* 0x000000040a037c12 */ /* 0x000fe2000f8ec0ff */
[----:B------:R-:W-:Y:S01]  /*15f10*/  IMAD R7, R4, UR7, R7 ;  /* 0x0000000704077c24 */ /* 0x000fe2000f8e0207 */
[----:B------:R-:W-:Y:S01]  /*15f20*/  ULDC UR7, c[0x0][0x600] ;  /* 0x0001800000077ab9 */ /* 0x000fe20000000800 */
[----:B------:R-:W-:Y:S02]  /*15f30*/  IMAD.MOV.U32 R2, RZ, RZ, 0x1 ;  /* 0x00000001ff027424 */ /* 0x000fe400078e00ff */
[----:B------:R-:W-:-:S05]  /*15f40*/  IMAD R12, R12, UR7, R3 ;  /* 0x000000070c0c7c24 */ /* 0x000fca000f8e0203 */
[----:B------:R-:W-:Y:S02]  /*15f50*/  SEL R4, R12, R7, !P4 ;  /* 0x000000070c047207 */ /* 0x000fe40006000000 */
[----:B------:R-:W-:-:S07]  /*15f60*/  SEL R5, R7, R12, !P4 ;  /* 0x0000000c07057207 */ /* 0x000fce0006000000 */
.L_x_522:
[----:B------:R-:W-:Y:S05]  /*15f70*/  BSYNC B1 ;  /* 0x0000000000017941 */ /* 0x000fea0003800000 */
.L_x_521:
[----:B------:R-:W-:-:S13]  /*15f80*/  LOP3.LUT P1, RZ, R2, 0xff, RZ, 0xc0, !PT ;  /* 0x000000ff02ff7812 */ /* 0x000fda000782c0ff */
[----:B------:R-:W-:Y:S05]  /*15f90*/  @P1 BRA `(.L_x_525) ;  /* 0xfffffff400201947 */ /* 0x000fea000383ffff */
[----:B------:R-:W-:Y:S05]  /*15fa0*/  BSYNC B0 ;  /* 0x0000000000007941 */ /* 0x000fea0003800000 */
.L_x_513:
[----:B------:R-:W-:-:S03]  /*15fb0*/  UMOV UR7, 0xffffffff ;  /* 0xffffffff00077882 */ /* 0x000fc60000000000 */
[----:B------:R-:W-:Y:S05]  /*15fc0*/  BRA.DIV UR7, `(.L_x_526) ;  /* 0x0000000a078c7947 */ /* 0x000fea000b800000 */
[----:B------:R-:W-:-:S13]  /*15fd0*/  ELECT P6, URZ, PT ;  /* 0x00000000003f782f */ /* 0x000fda00038c0000 */
.L_x_550:
[----:B------:R-:W-:Y:S04]  /*15fe0*/  BSSY B0, `(.L_x_527) ;  /* 0x0000088000007945 */ /* 0x000fe80003800000 */
[----:B------:R-:W-:Y:S05]  /*15ff0*/  @!P6 BRA `(.L_x_528) ;  /* 0x000000080018e947 */ /* 0x000fea0003800000 */
[----:B------:R-:W2:Y:S02]  /*16000*/  LDL R2, [R1+0x90] ;  /* 0x0000900001027983 */ /* 0x000ea40000100800 */
[----:B--2---:R-:W-:-:S13]  /*16010*/  R2UR UR7, R2 ;  /* 0x00000000020772ca */ /* 0x004fda00000e0000 */
[----:B------:R-:W-:-:S04]  /*16020*/  ULOP3.LUT UR7, UR7, 0x2, URZ, 0xfc, !UPT ;  /* 0x0000000207077892 */ /* 0x000fc8000f8efc3f */
[----:B------:R-:W-:-:S06]  /*16030*/  UISETP.NE.AND UP0, UPT, UR7, 0x3, UPT ;  /* 0x000000030700788c */ /* 0x000fcc000bf05270 */
[----:B------:R-:W-:-:S13]  /*16040*/  PLOP3.LUT P0, PT, PT, PT, UP0, 0x80, 0x0 ;  /* 0x000000000000781c */ /* 0x000fda0003f0f008 */
[----:B------:R-:W-:Y:S05]  /*16050*/  @!P0 BRA `(.L_x_529) ;  /* 0x0000000000048947 */ /* 0x000fea0003800000 */
[----:B------:R-:W-:Y:S01]  /*16060*/  BPT.TRAP 0x1 ;  /* 0x000000040000795c */ /* 0x000fe20000300000 */
.L_x_529:
[----:B------:R-:W0:Y:S01]  /*16070*/  S2R R3, SR_CgaCtaId ;  /* 0x0000000000037919 */ /* 0x000e220000008800 */
[----:B------:R-:W-:-:S04]  /*16080*/  MOV R2, 0x400 ;  /* 0x0000040000027802 */ /* 0x000fc80000000f00 */
[----:B0-----:R-:W-:Y:S02]  /*16090*/  LEA R3, R3, R2, 0x18 ;  /* 0x0000000203037211 */ /* 0x001fe400078ec0ff */
[----:B------:R-:W-:-:S03]  /*160a0*/  SHF.L.U32 R2, R6, 0x1f, RZ ;  /* 0x0000001f06027819 */ /* 0x000fc600000006ff */
[----:B------:R-:W-:-:S04]  /*160b0*/  VIADD R3, R3, 0x70 ;  /* 0x0000007003037836 */ /* 0x000fc80000000000 */
[----:B------:R-:W-:-:S04]  /*160c0*/  IMAD R5, R0, 0x8, R3 ;  /* 0x0000000800057824 */ /* 0x000fc800078e0203 */
[----:B------:R-:W0:Y:S02]  /*160d0*/  SYNCS.PHASECHK.TRANS64.TRYWAIT P0, [R5+URZ], R2 ;  /* 0x00000002050075a7 */ /* 0x000e24000800017f */
[----:B0-----:R-:W-:Y:S05]  /*160e0*/  @!P0 BRA `(.L_x_530) ;  /* 0x0000000800648947 */ /* 0x001fea0003800000 */
.L_x_551:
[----:B------:R-:W-:-:S05]  /*160f0*/  VIADD R0, R0, 0x1 ;  /* 0x0000000100007836 */ /* 0x000fca0000000000 */
[----:B------:R-:W-:-:S04]  /*16100*/  ISETP.NE.AND P0, PT, R0, 0xe, PT ;  /* 0x0000000e0000780c */ /* 0x000fc80003f05270 */
[----:B0-----:R-:W-:Y:S02]  /*16110*/  SEL R5, RZ, 0x1, P0 ;  /* 0x00000001ff057807 */ /* 0x001fe40000000000 */
[----:B------:R-:W-:Y:S02]  /*16120*/  SEL R2, R0, RZ, P0 ;  /* 0x000000ff00027207 */ /* 0x000fe40000000000 */
[----:B------:R-:W-:-:S03]  /*16130*/  LOP3.LUT R5, R6, R5, RZ, 0x3c, !PT ;  /* 0x0000000506057212 */ /* 0x000fc600078e3cff */
[----:B------:R-:W-:Y:S01]  /*16140*/  IMAD R7, R2, 0x8, R3 ;  /* 0x0000000802077824 */ /* 0x000fe200078e0203 */
[----:B------:R-:W-:-:S04]  /*16150*/  SHF.L.U32 R0, R5, 0x1f, RZ ;  /* 0x0000001f05007819 */ /* 0x000fc800000006ff */
[----:B------:R-:W0:Y:S02]  /*16160*/  SYNCS.PHASECHK.TRANS64.TRYWAIT P0, [R7+URZ], R0 ;  /* 0x00000000070075a7 */ /* 0x000e24000800017f */
[----:B0-----:R-:W-:Y:S05]  /*16170*/  @!P0 BRA `(.L_x_531) ;  /* 0x0000000800548947 */ /* 0x001fea0003800000 */
.L_x_552:
[----:B0-----:R-:W-:-:S05]  /*16180*/  VIADD R0, R2, 0x1 ;  /* 0x0000000102007836 */ /* 0x001fca0000000000 */
[----:B------:R-:W-:-:S04]  /*16190*/  ISETP.NE.AND P0, PT, R0, 0xe, PT ;  /* 0x0000000e0000780c */ /* 0x000fc80003f05270 */
[----:B------:R-:W-:Y:S02]  /*161a0*/  SEL R2, RZ, 0x1, P0 ;  /* 0x00000001ff027807 */ /* 0x000fe40000000000 */
[----:B------:R-:W-:Y:S02]  /*161b0*/  SEL R4, R0, RZ, P0 ;  /* 0x000000ff00047207 */ /* 0x000fe40000000000 */
[----:B------:R-:W-:-:S03]  /*161c0*/  LOP3.LUT R5, R5, R2, RZ, 0x3c, !PT ;  /* 0x0000000205057212 */ /* 0x000fc600078e3cff */
[----:B------:R-:W-:Y:S01]  /*161d0*/  IMAD R7, R4, 0x8, R3 ;  /* 0x0000000804077824 */ /* 0x000fe200078e0203 */
[----:B------:R-:W-:-:S04]  /*161e0*/  SHF.L.U32 R0, R5, 0x1f, RZ ;  /* 0x0000001f05007819 */ /* 0x000fc800000006ff */
[----:B------:R-:W0:Y:S02]  /*161f0*/  SYNCS.PHASECHK.TRANS64.TRYWAIT P0, [R7+URZ], R0 ;  /* 0x00000000070075a7 */ /* 0x000e24000800017f */
[----:B0-----:R-:W-:Y:S05]  /*16200*/  @!P0 BRA `(.L_x_532) ;  /* 0x0000000800448947 */ /* 0x001fea0003800000 */
.L_x_553:
        /* <DEDUP_REMOVED lines=9> */
.L_x_554:
        /* <DEDUP_REMOVED lines=9> */
.L_x_555:
        /* <DEDUP_REMOVED lines=9> */
.L_x_556:
        /* <DEDUP_REMOVED lines=9> */
.L_x_557:
        /* <DEDUP_REMOVED lines=9> */
.L_x_558:
        /* <DEDUP_REMOVED lines=9> */
.L_x_559:
        /* <DEDUP_REMOVED lines=9> */
.L_x_560:
        /* <DEDUP_REMOVED lines=9> */
.L_x_561:
        /* <DEDUP_REMOVED lines=9> */
.L_x_562:
        /* <DEDUP_REMOVED lines=9> */
.L_x_563:
[----:B0-----:R-:W-:-:S05]  /*167b0*/  VIADD R0, R4, 0x1 ;  /* 0x0000000104007836 */ /* 0x001fca0000000000 */
[----:B------:R-:W-:-:S04]  /*167c0*/  ISETP.NE.AND P0, PT, R0, 0xe, PT ;  /* 0x0000000e0000780c */ /* 0x000fc80003f05270 */
[----:B------:R-:W-:Y:S02]  /*167d0*/  SEL R2, RZ, 0x1, P0 ;  /* 0x00000001ff027807 */ /* 0x000fe40000000000 */
[----:B------:R-:W-:Y:S02]  /*167e0*/  SEL R0, R0, RZ, P0 ;  /* 0x000000ff00007207 */ /* 0x000fe40000000000 */
[----:B------:R-:W-:-:S03]  /*167f0*/  LOP3.LUT R2, R5, R2, RZ, 0x3c, !PT ;  /* 0x0000000205027212 */ /* 0x000fc600078e3cff */
[----:B------:R-:W-:Y:S01]  /*16800*/  IMAD R3, R0, 0x8, R3 ;  /* 0x0000000800037824 */ /* 0x000fe200078e0203 */
[----:B------:R-:W-:-:S07]  /*16810*/  SHF.L.U32 R0, R2, 0x1f, RZ ;  /* 0x0000001f02007819 */ /* 0x000fce00000006ff */
.L_x_543:
[----:B0-----:R0:W1:Y:S02]  /*16820*/  SYNCS.PHASECHK.TRANS64.TRYWAIT P0, [R3+URZ], R0 ;  /* 0x00000000030075a7 */ /* 0x001064000800017f */
[----:B-1----:R-:W-:Y:S05]  /*16830*/  @!P0 NANOSLEEP.SYNCS 0x989680 ;  /* 0x009896800000895d */ /* 0x002fea0003900000 */
[----:B------:R-:W1:Y:S02]  /*16840*/  @!P0 SYNCS.PHASECHK.TRANS64 P0, [R3+URZ], R0 ;  /* 0x00000000030085a7 */ /* 0x000e64000800007f */
[----:B-1----:R-:W-:Y:S05]  /*16850*/  @!P0 BRA `(.L_x_543) ;  /* 0xfffffffc00f08947 */ /* 0x002fea000383ffff */
.L_x_528:
[----:B------:R-:W-:Y:S05]  /*16860*/  BSYNC B0 ;  /* 0x0000000000007941 */ /* 0x000fea0003800000 */
.L_x_527:
[----:B------:R-:W-:Y:S05]  /*16870*/  EXIT ;  /* 0x000000000000794d */ /* 0x000fea0003800000 */
.L_x_18:
[----:B-1----:R1:W2:Y:S02]  /*16880*/  SYNCS.PHASECHK.TRANS64.TRYWAIT P1, [R3+URZ], R0 ;  /* 0x00000000030075a7 */ /* 0x0022a4000802017f */
[----:B--2---:R-:W-:Y:S05]  /*16890*/  @!P1 NANOSLEEP.SYNCS 0x989680 ;  /* 0x009896800000995d */ /* 0x004fea0003900000 */
[----:B------:R-:W2:Y:S02]  /*168a0*/  @!P1 SYNCS.PHASECHK.TRANS64 P1, [R3+URZ], R0 ;  /* 0x00000000030095a7 */ /* 0x000ea4000802007f */
[----:B--2---:R-:W-:Y:S05]  /*168b0*/  @!P1 BRA `(.L_x_18) ;  /* 0xfffffffc00f09947 */ /* 0x004fea000383ffff */
[----:B------:R-:W-:Y:S05]  /*168c0*/  BRA `(.L_x_17) ;  /* 0xfffffeac00507947 */ /* 0x000fea000383ffff */
.L_x_23:
[----:B-1----:R-:W-:-:S04]  /*168d0*/  IMAD.U32 R8, RZ, RZ, UR4 ;  /* 0x00000004ff087e24 */ /* 0x002fc8000f8e00ff */
[----:B------:R1:W2:Y:S03]  /*168e0*/  SYNCS.PHASECHK.TRANS64.TRYWAIT P1, [R8+URZ], R4 ;  /* 0x00000004080075a7 */ /* 0x0002a6000802017f */
[----:B--2---:R-:W-:Y:S05]  /*168f0*/  @!P1 NANOSLEEP.SYNCS 0x989680 ;  /* 0x009896800000995d */ /* 0x004fea0003900000 */
[----:B------:R-:W2:Y:S02]  /*16900*/  @!P1 SYNCS.PHASECHK.TRANS64 P1, [R8+URZ], R4 ;  /* 0x00000004080095a7 */ /* 0x000ea4000802007f */
[----:B--2---:R-:W-:Y:S05]  /*16910*/  @!P1 BRA `(.L_x_23) ;  /* 0xfffffffc00ec9947 */ /* 0x004fea000383ffff */
[----:B------:R-:W-:Y:S05]  /*16920*/  BRA `(.L_x_22) ;  /* 0xfffffebc00207947 */ /* 0x000fea000383ffff */
.L_x_514:
[----:B------:R-:W-:Y:S01]  /*16930*/  BSSY B1, `(.L_x_544) ;  /* 0x0000006000017945 */ /* 0x000fe20003800000 */
[----:B------:R-:W-:-:S07]  /*16940*/  IMAD.MOV.U32 R15, RZ, RZ, -0x1 ;  /* 0xffffffffff0f7424 */ /* 0x000fce00078e00ff */
[----:B------:R-:W-:Y:S05]  /*16950*/  WARPSYNC.COLLECTIVE R15, `(.L_x_545) ;  /* 0x000000000f0c7348 */ /* 0x000fea0003c00000 */
[----:B------:R-:W-:Y:S02]  /*16960*/  ELECT P6, UR62, PT ;  /* 0x00000000003e782f */ /* 0x000fe400038c0000 */
[----:B------:R-:W-:Y:S01]  /*16970*/  MOV R14, UR62 ;  /* 0x0000003e000e7c02 */ /* 0x000fe20008000f00 */
[----:B------:R-:W-:Y:S10]  /*16980*/  ENDCOLLECTIVE ;  /* 0x000000000000791b */ /* 0x000ff40003800000 */
.L_x_545:
[----:B------:R-:W-:Y:S05]  /*16990*/  BSYNC B1 ;  /* 0x0000000000017941 */ /* 0x000fea0003800000 */
.L_x_544:
[----:B------:R-:W-:Y:S05]  /*169a0*/  BRA `(.L_x_546) ;  /* 0xffffffe800a87947 */ /* 0x000fea000383ffff */
.L_x_517:
[----:B-1----:R1:W2:Y:S02]  /*169b0*/  SYNCS.PHASECHK.TRANS64.TRYWAIT P1, [R12+URZ+0x70], R7 ;  /* 0x000070070c0075a7 */ /* 0x0022a4000802017f */
[----:B--2---:R-:W-:Y:S05]  /*169c0*/  @!P1 NANOSLEEP.SYNCS 0x989680 ;  /* 0x009896800000995d */ /* 0x004fea0003900000 */
[----:B------:R-:W2:Y:S02]  /*169d0*/  @!P1 SYNCS.PHASECHK.TRANS64 P1, [R12+URZ+0x70], R7 ;  /* 0x000070070c0095a7 */ /* 0x000ea4000802007f */
[----:B--2---:R-:W-:Y:S05]  /*169e0*/  @!P1 BRA `(.L_x_517) ;  /* 0xfffffffc00f09947 */ /* 0x004fea000383ffff */
[----:B------:R-:W-:Y:S05]  /*169f0*/  BRA `(.L_x_547) ;  /* 0xffffffe800dc7947 */ /* 0x000fea000383ffff */
.L_x_526:
[----:B------:R-:W-:Y:S01]  /*16a00*/  BSSY B0, `(.L_x_548) ;  /* 0x0000006000007945 */ /* 0x000fe20003800000 */
[----:B------:R-:W-:-:S07]  /*16a10*/  IMAD.MOV.U32 R15, RZ, RZ, -0x1 ;  /* 0xffffffffff0f7424 */ /* 0x000fce00078e00ff */
[----:B------:R-:W-:Y:S05]  /*16a20*/  WARPSYNC.COLLECTIVE R15, `(.L_x_549) ;  /* 0x000000000f0c7348 */ /* 0x000fea0003c00000 */
[----:B------:R-:W-:Y:S02]  /*16a30*/  ELECT P6, UR62, PT ;  /* 0x00000000003e782f */ /* 0x000fe400038c0000 */
[----:B------:R-:W-:Y:S01]  /*16a40*/  MOV R14, UR62 ;  /* 0x0000003e000e7c02 */ /* 0x000fe20008000f00 */
[----:B------:R-:W-:Y:S10]  /*16a50*/  ENDCOLLECTIVE ;  /* 0x000000000000791b */ /* 0x000ff40003800000 */
.L_x_549:
[----:B------:R-:W-:Y:S05]  /*16a60*/  BSYNC B0 ;  /* 0x0000000000007941 */ /* 0x000fea0003800000 */
.L_x_548:
[----:B------:R-:W-:Y:S05]  /*16a70*/  BRA `(.L_x_550) ;  /* 0xfffffff400587947 */ /* 0x000fea000383ffff */
.L_x_530:
[----:B0-----:R0:W1:Y:S02]  /*16a80*/  SYNCS.PHASECHK.TRANS64.TRYWAIT P0, [R5+URZ], R2 ;  /* 0x00000002050075a7 */ /* 0x001064000800017f */
[----:B-1----:R-:W-:Y:S05]  /*16a90*/  @!P0 NANOSLEEP.SYNCS 0x989680 ;  /* 0x009896800000895d */ /* 0x002fea0003900000 */
[----:B------:R-:W1:Y:S02]  /*16aa0*/  @!P0 SYNCS.PHASECHK.TRANS64 P0, [R5+URZ], R2 ;  /* 0x00000002050085a7 */ /* 0x000e64000800007f */
[----:B-1----:R-:W-:Y:S05]  /*16ab0*/  @!P0 BRA `(.L_x_530) ;  /* 0xfffffffc00f08947 */ /* 0x002fea000383ffff */
[----:B------:R-:W-:Y:S05]  /*16ac0*/  BRA `(.L_x_551) ;  /* 0xfffffff400887947 */ /* 0x000fea000383ffff */
.L_x_531:
[----:B0-----:R0:W1:Y:S02]  /*16ad0*/  SYNCS.PHASECHK.TRANS64.TRYWAIT P0, [R7+URZ], R0 ;  /* 0x00000000070075a7 */ /* 0x001064000800017f */
[----:B-1----:R-:W-:Y:S05]  /*16ae0*/  @!P0 NANOSLEEP.SYNCS 0x989680 ;  /* 0x009896800000895d */ /* 0x002fea0003900000 */
[----:B------:R-:W1:Y:S02]  /*16af0*/  @!P0 SYNCS.PHASECHK.TRANS64 P0, [R7+URZ], R0 ;  /* 0x00000000070085a7 */ /* 0x000e64000800007f */
[----:B-1----:R-:W-:Y:S05]  /*16b00*/  @!P0 BRA `(.L_x_531) ;  /* 0xfffffffc00f08947 */ /* 0x002fea000383ffff */
[----:B------:R-:W-:Y:S05]  /*16b10*/  BRA `(.L_x_552) ;  /* 0xfffffff400987947 */ /* 0x000fea000383ffff */
.L_x_532:
[----:B0-----:R0:W1:Y:S02]  /*16b20*/  SYNCS.PHASECHK.TRANS64.TRYWAIT P0, [R7+URZ], R0 ;  /* 0x00000000070075a7 */ /* 0x001064000800017f */
[----:B-1----:R-:W-:Y:S05]  /*16b30*/  @!P0 NANOSLEEP.SYNCS 0x989680 ;  /* 0x009896800000895d */ /* 0x002fea0003900000 */
[----:B------:R-:W1:Y:S02]  /*16b40*/  @!P0 SYNCS.PHASECHK.TRANS64 P0, [R7+URZ], R0 ;  /* 0x00000000070085a7 */ /* 0x000e64000800007f */
[----:B-1----:R-:W-:Y:S05]  /*16b50*/  @!P0 BRA `(.L_x_532) ;  /* 0xfffffffc00f08947 */ /* 0x002fea000383ffff */
[----:B------:R-:W-:Y:S05]  /*16b60*/  BRA `(.L_x_553) ;  /* 0xfffffff400a87947 */ /* 0x000fea000383ffff */
.L_x_533:
[----:B0-----:R0:W1:Y:S02]  /*16b70*/  SYNCS.PHASECHK.TRANS64.TRYWAIT P0, [R7+URZ], R0 ;  /* 0x00000000070075a7 */ /* 0x001064000800017f */
[----:B-1----:R-:W-:Y:S05]  /*16b80*/  @!P0 NANOSLEEP.SYNCS 0x989680 ;  /* 0x009896800000895d */ /* 0x002fea0003900000 */
[----:B------:R-:W1:Y:S02]  /*16b90*/  @!P0 SYNCS.PHASECHK.TRANS64 P0, [R7+URZ], R0 ;  /* 0x00000000070085a7 */ /* 0x000e64000800007f */
[----:B-1----:R-:W-:Y:S05]  /*16ba0*/  @!P0 BRA `(.L_x_533) ;  /* 0xfffffffc00f08947 */ /* 0x002fea000383ffff */
[----:B------:R-:W-:Y:S05]  /*16bb0*/  BRA `(.L_x_554) ;  /* 0xfffffff400b87947 */ /* 0x000fea000383ffff */
.L_x_534:
[----:B0-----:R0:W1:Y:S02]  /*16bc0*/  SYNCS.PHASECHK.TRANS64.TRYWAIT P0, [R7+URZ], R0 ;  /* 0x00000000070075a7 */ /* 0x001064000800017f */
[----:B-1----:R-:W-:Y:S05]  /*16bd0*/  @!P0 NANOSLEEP.SYNCS 0x989680 ;  /* 0x009896800000895d */ /* 0x002fea0003900000 */
[----:B------:R-:W1:Y:S02]  /*16be0*/  @!P0 SYNCS.PHASECHK.TRANS64 P0, [R7+URZ], R0 ;  /* 0x00000000070085a7 */ /* 0x000e64000800007f */
[----:B-1----:R-:W-:Y:S05]  /*16bf0*/  @!P0 BRA `(.L_x_534) ;  /* 0xfffffffc00f08947 */ /* 0x002fea000383ffff */
[----:B------:R-:W-:Y:S05]  /*16c00*/  BRA `(.L_x_555) ;  /* 0xfffffff400c87947 */ /* 0x000fea000383ffff */
.L_x_535:
[----:B0-----:R0:W1:Y:S02]  /*16c10*/  SYNCS.PHASECHK.TRANS64.TRYWAIT P0, [R7+URZ], R0 ;  /* 0x00000000070075a7 */ /* 0x001064000800017f */
[----:B-1----:R-:W-:Y:S05]  /*16c20*/  @!P0 NANOSLEEP.SYNCS 0x989680 ;  /* 0x009896800000895d */ /* 0x002fea0003900000 */
[----:B------:R-:W1:Y:S02]  /*16c30*/  @!P0 SYNCS.PHASECHK.TRANS64 P0, [R7+URZ], R0 ;  /* 0x00000000070085a7 */ /* 0x000e64000800007f */
[----:B-1----:R-:W-:Y:S05]  /*16c40*/  @!P0 BRA `(.L_x_535) ;  /* 0xfffffffc00f08947 */ /* 0x002fea000383ffff */
[----:B------:R-:W-:Y:S05]  /*16c50*/  BRA `(.L_x_556) ;  /* 0xfffffff400d87947 */ /* 0x000fea000383ffff */
.L_x_536:
[----:B0-----:R0:W1:Y:S02]  /*16c60*/  SYNCS.PHASECHK.TRANS64.TRYWAIT P0, [R7+URZ], R0 ;  /* 0x00000000070075a7 */ /* 0x001064000800017f */
[----:B-1----:R-:W-:Y:S05]  /*16c70*/  @!P0 NANOSLEEP.SYNCS 0x989680 ;  /* 0x009896800000895d */ /* 0x002fea0003900000 */
[----:B------:R-:W1:Y:S02]  /*16c80*/  @!P0 SYNCS.PHASECHK.TRANS64 P0, [R7+URZ], R0 ;  /* 0x00000000070085a7 */ /* 0x000e64000800007f */
[----:B-1----:R-:W-:Y:S05]  /*16c90*/  @!P0 BRA `(.L_x_536) ;  /* 0xfffffffc00f08947 */ /* 0x002fea000383ffff */
[----:B------:R-:W-:Y:S05]  /*16ca0*/  BRA `(.L_x_557) ;  /* 0xfffffff400e87947 */ /* 0x000fea000383ffff */
.L_x_537:
[----:B0-----:R0:W1:Y:S02]  /*16cb0*/  SYNCS.PHASECHK.TRANS64.TRYWAIT P0, [R7+URZ], R0 ;  /* 0x00000000070075a7 */ /* 0x001064000800017f */
[----:B-1----:R-:W-:Y:S05]  /*16cc0*/  @!P0 NANOSLEEP.SYNCS 0x989680 ;  /* 0x009896800000895d */ /* 0x002fea0003900000 */
[----:B------:R-:W1:Y:S02]  /*16cd0*/  @!P0 SYNCS.PHASECHK.TRANS64 P0, [R7+URZ], R0 ;  /* 0x00000000070085a7 */ /* 0x000e64000800007f */
[----:B-1----:R-:W-:Y:S05]  /*16ce0*/  @!P0 BRA `(.L_x_537) ;  /* 0xfffffffc00f08947 */ /* 0x002fea000383ffff */
[----:B------:R-:W-:Y:S05]  /*16cf0*/  BRA `(.L_x_558) ;  /* 0xfffffff400f87947 */ /* 0x000fea000383ffff */
.L_x_538:
[----:B0-----:R0:W1:Y:S02]  /*16d00*/  SYNCS.PHASECHK.TRANS64.TRYWAIT P0, [R7+URZ], R0 ;  /* 0x00000000070075a7 */ /* 0x001064000800017f */
[----:B-1----:R-:W-:Y:S05]  /*16d10*/  @!P0 NANOSLEEP.SYNCS 0x989680 ;  /* 0x009896800000895d */ /* 0x002fea0003900000 */
[----:B------:R-:W1:Y:S02]  /*16d20*/  @!P0 SYNCS.PHASECHK.TRANS64 P0, [R7+URZ], R0 ;  /* 0x00000000070085a7 */ /* 0x000e64000800007f */
[----:B-1----:R-:W-:Y:S05]  /*16d30*/  @!P0 BRA `(.L_x_538) ;  /* 0xfffffffc00f08947 */ /* 0x002fea000383ffff */
[----:B------:R-:W-:Y:S05]  /*16d40*/  BRA `(.L_x_559) ;  /* 0xfffffff800087947 */ /* 0x000fea000383ffff */
.L_x_539:
[----:B0-----:R0:W1:Y:S02]  /*16d50*/  SYNCS.PHASECHK.TRANS64.TRYWAIT P0, [R7+URZ], R0 ;  /* 0x00000000070075a7 */ /* 0x001064000800017f */
[----:B-1----:R-:W-:Y:S05]  /*16d60*/  @!P0 NANOSLEEP.SYNCS 0x989680 ;  /* 0x009896800000895d */ /* 0x002fea0003900000 */
[----:B------:R-:W1:Y:S02]  /*16d70*/  @!P0 SYNCS.PHASECHK.TRANS64 P0, [R7+URZ], R0 ;  /* 0x00000000070085a7 */ /* 0x000e64000800007f */
[----:B-1----:R-:W-:Y:S05]  /*16d80*/  @!P0 BRA `(.L_x_539) ;  /* 0xfffffffc00f08947 */ /* 0x002fea000383ffff */
[----:B------:R-:W-:Y:S05]  /*16d90*/  BRA `(.L_x_560) ;  /* 0xfffffff800187947 */ /* 0x000fea000383ffff */
.L_x_540:
[----:B0-----:R0:W1:Y:S02]  /*16da0*/  SYNCS.PHASECHK.TRANS64.TRYWAIT P0, [R7+URZ], R0 ;  /* 0x00000000070075a7 */ /* 0x001064000800017f */
[----:B-1----:R-:W-:Y:S05]  /*16db0*/  @!P0 NANOSLEEP.SYNCS 0x989680 ;  /* 0x009896800000895d */ /* 0x002fea0003900000 */
[----:B------:R-:W1:Y:S02]  /*16dc0*/  @!P0 SYNCS.PHASECHK.TRANS64 P0, [R7+URZ], R0 ;  /* 0x00000000070085a7 */ /* 0x000e64000800007f */
[----:B-1----:R-:W-:Y:S05]  /*16dd0*/  @!P0 BRA `(.L_x_540) ;  /* 0xfffffffc00f08947 */ /* 0x002fea000383ffff */
[----:B------:R-:W-:Y:S05]  /*16de0*/  BRA `(.L_x_561) ;  /* 0xfffffff800287947 */ /* 0x000fea000383ffff */
.L_x_541:
[----:B0-----:R0:W1:Y:S02]  /*16df0*/  SYNCS.PHASECHK.TRANS64.TRYWAIT P0, [R7+URZ], R0 ;  /* 0x00000000070075a7 */ /* 0x001064000800017f */
[----:B-1----:R-:W-:Y:S05]  /*16e00*/  @!P0 NANOSLEEP.SYNCS 0x989680 ;  /* 0x009896800000895d */ /* 0x002fea0003900000 */
[----:B------:R-:W1:Y:S02]  /*16e10*/  @!P0 SYNCS.PHASECHK.TRANS64 P0, [R7+URZ], R0 ;  /* 0x00000000070085a7 */ /* 0x000e64000800007f */
[----:B-1----:R-:W-:Y:S05]  /*16e20*/  @!P0 BRA `(.L_x_541) ;  /* 0xfffffffc00f08947 */ /* 0x002fea000383ffff */
[----:B------:R-:W-:Y:S05]  /*16e30*/  BRA `(.L_x_562) ;  /* 0xfffffff800387947 */ /* 0x000fea000383ffff */
.L_x_542:
[----:B0-----:R0:W1:Y:S02]  /*16e40*/  SYNCS.PHASECHK.TRANS64.TRYWAIT P0, [R7+URZ], R0 ;  /* 0x00000000070075a7 */ /* 0x001064000800017f */
[----:B-1----:R-:W-:Y:S05]  /*16e50*/  @!P0 NANOSLEEP.SYNCS 0x989680 ;  /* 0x009896800000895d */ /* 0x002fea0003900000 */
[----:B------:R-:W1:Y:S02]  /*16e60*/  @!P0 SYNCS.PHASECHK.TRANS64 P0, [R7+URZ], R0 ;  /* 0x00000000070085a7 */ /* 0x000e64000800007f */
[----:B-1----:R-:W-:Y:S05]  /*16e70*/  @!P0 BRA `(.L_x_542) ;  /* 0xfffffffc00f08947 */ /* 0x002fea000383ffff */
[----:B------:R-:W-:Y:S05]  /*16e80*/  BRA `(.L_x_563) ;  /* 0xfffffff800487947 */ /* 0x000fea000383ffff */
.L_x_564:
[----:B------:R-:W-:-:S00]  /*16e90*/  BRA `(.L_x_564) ;  /* 0xfffffffc00fc7947 */ /* 0x000fc0000383ffff */
[----:B------:R-:W-:-:S00]  /*16ea0*/  NOP ;  /* 0x0000000000007918 */ /* 0x000fc00000000000 */
        /* <DEDUP_REMOVED lines=13> */
.L_x_565:


//--------------------- .nv.global.init           --------------------------
	.section	.nv.global.init,"aw",@progbits
.nv.global.init:
	.type		$str$22,@object
	.size		$str$22,($str$23 - $str$22)
$str$22:
        /*0000*/ 	.byte	0x6b, 0x5f, 0x74, 0x69, 0x6c, 0x65, 0x5f, 0x63, 0x6f, 0x75, 0x6e, 0x74, 0x20, 0x3e, 0x3d, 0x20
        /*0010*/ 	.byte	0x31, 0x00
	.type		$str$23,@object
	.size		$str$23,(__unnamed_1 - $str$23)
$str$23:
        /*0012*/ 	.byte	0x2f, 0x74, 0x6d, 0x70, 0x2f, 0x63, 0x75, 0x74, 0x6c, 0x61, 0x73, 0x73, 0x5f, 0x73, 0x77, 0x65
        /*0022*/ 	.byte	0x65, 0x70, 0x5f, 0x73, 0x72, 0x63, 0x2f, 0x69, 0x6e, 0x63, 0x6c, 0x75, 0x64, 0x65, 0x2f, 0x63
        /*0032*/ 	.byte	0x75, 0x74, 0x6c, 0x61, 0x73, 0x73, 0x2f, 0x67, 0x65, 0x6d, 0x6d, 0x2f, 0x63, 0x6f, 0x6c, 0x6c
        /*0042*/ 	.byte	0x65, 0x63, 0x74, 0x69, 0x76, 0x65, 0x2f, 0x73, 0x6d, 0x39, 0x30, 0x5f, 0x6d, 0x6d, 0x61, 0x5f
        /*0052*/ 	.byte	0x74, 0x6d, 0x61, 0x5f, 0x67, 0x6d, 0x6d, 0x61, 0x5f, 0x73, 0x73, 0x5f, 0x77, 0x61, 0x72, 0x70
        /*0062*/ 	.byte	0x73, 0x70, 0x65, 0x63, 0x69, 0x61, 0x6c, 0x69, 0x7a, 0x65, 0x64, 0x2e, 0x68, 0x70, 0x70, 0x00
	.type		__unnamed_1,@object
	.size		__unnamed_1,(.L_0 - __unnamed_1)
__unnamed_1:
        /* <DEDUP_REMOVED lines=181> */
        /*0bc2*/ 	.byte	0x6e, 0x74, 0x69, 0x74, 0x79, 0x5d, 0x00
.L_0:


//--------------------- .nv.shared._ZN7cutlass13device_kernelINS_4gemm6kernel13GemmUniversalIN4cute5tupleIJiiiiEEENS1_10collective13CollectiveMmaINS1_34MainloopSm90TmaGmmaWarpSpecializedILi14ENS5_IJNS4_1CILi1EEESB_SB_EEENS1_35KernelTmaWarpSpecializedCooperativeEEENS5_IJNSA_ILi256EEENSA_ILi240EEENSA_ILi16EEEEEENS_10bfloat16_tENS5_IJlSB_lEEESJ_SK_NS4_8TiledMMAINS4_8MMA_AtomIJNS4_4SM904GMMA27MMA_64x16x16_F32BF16BF16_SSILNSO_5MajorE0ELSQ_0ELNSO_7ScaleInE1ELSR_1EEEEEENS4_6LayoutINS5_IJNSA_ILi2EEESB_SB_EEENS5_IJSB_NSA_ILi0EEESX_EEEEENS5_IJNS4_10UnderscoreES10_S10_EEEEENS4_13SM90_TMA_LOADENS4_14ComposedLayoutINS4_7SwizzleILi1ELi4ELi3EEENS4_18smem_ptr_flag_bitsILi16EEENSU_INS5_IJNSA_ILi8EEESH_EEENS5_IJSH_SB_EEEEEEEvNS4_8identityES13_S1D_vS1E_EENS_8epilogue10collective6detail29Sm90TmaWarpSpecializedAdapterINS1H_15DefaultEpilogueISJ_SK_SK_NS1G_6thread17LinearCombinationISJ_Li1EffLNS1L_9ScaleType4KindE0ELNS_15FloatRoundStyleE2ESJ_EENS1_15EpilogueDefaultEEEEEvvEEEEvNT_6ParamsE --------------------------
	.section	.nv.shared._ZN7cutlass13device_kernelINS_4gemm6kernel13GemmUniversalIN4cute5tupleIJiiiiEEENS1_10collective13CollectiveMmaINS1_34MainloopSm90TmaGmmaWarpSpecializedILi14ENS5_IJNS4_1CILi1EEESB_SB_EEENS1_35KernelTmaWarpSpecializedCooperativeEEENS5_IJNSA_ILi256EEENSA_ILi240EEENSA_ILi16EEEEEENS_10bfloat16_tENS5_IJlSB_lEEESJ_SK_NS4_8TiledMMAINS4_8MMA_AtomIJNS4_4SM904GMMA27MMA_64x16x16_F32BF16BF16_SSILNSO_5MajorE0ELSQ_0ELNSO_7ScaleInE1ELSR_1EEEEEENS4_6LayoutINS5_IJNSA_ILi2EEESB_SB_EEENS5_IJSB_NSA_ILi0EEESX_EEEEENS5_IJNS4_10UnderscoreES10_S10_EEEEENS4_13SM90_TMA_LOADENS4_14ComposedLayoutINS4_7SwizzleILi1ELi4ELi3EEENS4_18smem_ptr_flag_bitsILi16EEENSU_INS5_IJNSA_ILi8EEESH_EEENS5_IJSH_SB_EEEEEEEvNS4_8identityES13_S1D_vS1E_EENS_8epilogue10collective6detail29Sm90TmaWarpSpecializedAdapterINS1H_15DefaultEpilogueISJ_SK_SK_NS1G_6thread17LinearCombinationISJ_Li1EffLNS1L_9ScaleType4KindE0ELNS_15FloatRoundStyleE2ESJ_EENS1_15EpilogueDefaultEEEEEvvEEEEvNT_6ParamsE,"aw",@nobits
	.sectionflags	@""
	.align	16
	.zero		1024


//--------------------- .nv.shared.reserved.0     --------------------------
	.section	.nv.shared.reserved.0,"aw",@nobits
	.weak		__nv_reservedSMEM_offset_0_alias
	.size		__nv_reservedSMEM_offset_0_alias, 0, 0
	.other		__nv_reservedSMEM_offset_0_alias,@"STO_CUDA_RESERVED_SHARED STV_DEFAULT"
__nv_reservedSMEM_offset_0_alias:
	.zero		0


//--------------------- .nv.global                --------------------------
	.section	.nv.global,"aw",@nobits
.nv.global:
	.type		_ZN39_INTERNAL_89ec57ff_4_k_cu_1994a0e2_82304cute1_E,@object
	.size		_ZN39_INTERNAL_89ec57ff_4_k_cu_1994a0e2_82304cute1_E,(_ZN39_INTERNAL_89ec57ff_4_k_cu_1994a0e2_82304cuda3std3__45__cpo6cbeginE - _ZN39_INTERNAL_89ec57ff_4_k_cu_1994a0e2_82304cute1_E)
_ZN39_INTERNAL_89ec57ff_4_k_cu_1994a0e2_82304cute1_E:
	.zero		1
	.type		_ZN39_INTERNAL_89ec57ff_4_k_cu_1994a0e2_82304cuda3std3__45__cpo6cbeginE,@object
	.size		_ZN39_INTERNAL_89ec57ff_4_k_cu_1994a0e2_82304cuda3std3__45__cpo6cbeginE,(_ZN39_INTERNAL_89ec57ff_4_k_cu_1994a0e2_82304cuda3std3__48in_placeE - _ZN39_INTERNAL_89ec57ff_4_k_cu_1994a0e2_82304cuda3std3__45__cpo6cbeginE)
_ZN39_INTERNAL_89ec57ff_4_k_cu_1994a0e2_82304cuda3std3__45__cpo6cbeginE:
	.zero		1
	.type		_ZN39_INTERNAL_89ec57ff_4_k_cu_1994a0e2_82304cuda3std3__48in_placeE,@object
	.size		_ZN39_INTERNAL_89ec57ff_4_k_cu_1994a0e2_82304cuda3std3__48in_placeE,(_ZN39_INTERNAL_89ec57ff_4_k_cu_1994a0e2_82304cuda3std6ranges3__45__cpo9iter_moveE - _ZN39_INTERNAL_89ec57ff_4_k_cu_1994a0e2_82304cuda3std3__48in_placeE)
_ZN39_INTERNAL_89ec57ff_4_k_cu_1994a0e2_82304cuda3std3__48in_placeE:
	.zero		1
	.type		_ZN39_INTERNAL_89ec57ff_4_k_cu_1994a0e2_82304cuda3std6ranges3__45__cpo9iter_moveE,@object
	.size		_ZN39_INTERNAL_89ec57ff_4_k_cu_1994a0e2_82304cuda3std6ranges3__45__cpo9iter_moveE,(_ZN39_INTERNAL_89ec57ff_4_k_cu_1994a0e2_82304cuda3std3__45__cpo5beginE - _ZN39_INTERNAL_89ec57ff_4_k_cu_1994a0e2_82304cuda3std6ranges3__45__cpo9iter_moveE)
_ZN39_INTERNAL_89ec57ff_4_k_cu_1994a0e2_82304cuda3std6ranges3__45__cpo9iter_moveE:
	.zero		1
	.type		_ZN39_INTERNAL_89ec57ff_4_k_cu_1994a0e2_82304cuda3std3__45__cpo5beginE,@object
	.size		_ZN39_INTERNAL_89ec57ff_4_k_cu_1994a0e2_82304cuda3std3__45__cpo5beginE,(_ZN39_INTERNAL_89ec57ff_4_k_cu_1994a0e2_82304cuda3std3__441_GLOBAL__N__89ec57ff_4_k_cu_1994a0e2_82306ignoreE - _ZN39_INTERNAL_89ec57ff_4_k_cu_1994a0e2_82304cuda3std3__45__cpo5beginE)
_ZN39_INTERNAL_89ec57ff_4_k_cu_1994a0e2_82304cuda3std3__45__cpo5beginE:
	.zero		1
	.type		_ZN39_INTERNAL_89ec57ff_4_k_cu_1994a0e2_82304cuda3std3__441_GLOBAL__N__89ec57ff_4_k_cu_1994a0e2_82306ignoreE,@object
	.size		_ZN39_INTERNAL_89ec57ff_4_k_cu_1994a0e2_82304cuda3std3__441_GLOBAL__N__89ec57ff_4_k_cu_1994a0e2_82306ignoreE,(_ZN39_INTERNAL_89ec57ff_4_k_cu_1994a0e2_82304cute7productE - _ZN39_INTERNAL_89ec57ff_4_k_cu_1994a0e2_82304cuda3std3__441_GLOBAL__N__89ec57ff_4_k_cu_1994a0e2_82306ignoreE)
_ZN39_INTERNAL_89ec57ff_4_k_cu_1994a0e2_82304cuda3std3__441_GLOBAL__N__89ec57ff_4_k_cu_1994a0e2_82306ignoreE:
	.zero		1
	.type		_ZN39_INTERNAL_89ec57ff_4_k_cu_1994a0e2_82304cute7productE,@object
	.size		_ZN39_INTERNAL_89ec57ff_4_k_cu_1994a0e2_82304cute7productE,(_ZN39_INTERNAL_89ec57ff_4_k_cu_1994a0e2_82304cuda3std3__45__cpo3endE - _ZN39_INTERNAL_89ec57ff_4_k_cu_1994a0e2_82304cute7productE)
_ZN39_INTERNAL_89ec57ff_4_k_cu_1994a0e2_82304cute7productE:
	.zero		1
	.type		_ZN39_INTERNAL_89ec57ff_4_k_cu_1994a0e2_82304cuda3std3__45__cpo3endE,@object
	.size		_ZN39_INTERNAL_89ec57ff_4_k_cu_1994a0e2_82304cuda3std3__45__cpo3endE,(_ZN39_INTERNAL_89ec57ff_4_k_cu_1994a0e2_82304cuda3std3__419piecewise_constructE - _ZN39_INTERNAL_89ec57ff_4_k_cu_1994a0e2_82304cuda3std3__45__cpo3endE)
_ZN39_INTERNAL_89ec57ff_4_k_cu_1994a0e2_82304cuda3std3__45__cpo3endE:
	.zero		1
	.type		_ZN39_INTERNAL_89ec57ff_4_k_cu_1994a0e2_82304cuda3std3__419piecewise_constructE,@object
	.size		_ZN39_INTERNAL_89ec57ff_4_k_cu_1994a0e2_82304cuda3std3__419piecewise_constructE,(_ZN39_INTERNAL_89ec57ff_4_k_cu_1994a0e2_82304cuda3std3__45__cpo4cendE - _ZN39_INTERNAL_89ec57ff_4_k_cu_1994a0e2_82304cuda3std3__419piecewise_constructE)
_ZN39_INTERNAL_89ec57ff_4_k_cu_1994a0e2_82304cuda3std3__419piecewise_constructE:
	.zero		1
	.type		_ZN39_INTERNAL_89ec57ff_4_k_cu_1994a0e2_82304cuda3std3__45__cpo4cendE,@object
	.size		_ZN39_INTERNAL_89ec57ff_4_k_cu_1994a0e2_82304cuda3std3__45__cpo4cendE,(_ZN39_INTERNAL_89ec57ff_4_k_cu_1994a0e2_82304cuda3std6ranges3__45__cpo4swapE - _ZN39_INTERNAL_89ec57ff_4_k_cu_1994a0e2_82304cuda3std3__45__cpo4cendE)
_ZN39_INTERNAL_89ec57ff_4_k_cu_1994a0e2_82304cuda3std3__45__cpo4cendE:
	.zero		1
	.type		_ZN39_INTERNAL_89ec57ff_4_k_cu_1994a0e2_82304cuda3std6ranges3__45__cpo4swapE,@object
	.size		_ZN39_INTERNAL_89ec57ff_4_k_cu_1994a0e2_82304cuda3std6ranges3__45__cpo4swapE,(.L_8 - _ZN39_INTERNAL_89ec57ff_4_k_cu_1994a0e2_82304cuda3std6ranges3__45__cpo4swapE)
_ZN39_INTERNAL_89ec57ff_4_k_cu_1994a0e2_82304cuda3std6ranges3__45__cpo4swapE:
	.zero		1
.L_8:


//--------------------- .nv.constant0._ZN7cutlass13device_kernelINS_4gemm6kernel13GemmUniversalIN4cute5tupleIJiiiiEEENS1_10collective13CollectiveMmaINS1_34MainloopSm90TmaGmmaWarpSpecializedILi14ENS5_IJNS4_1CILi1EEESB_SB_EEENS1_35KernelTmaWarpSpecializedCooperativeEEENS5_IJNSA_ILi256EEENSA_ILi240EEENSA_ILi16EEEEEENS_10bfloat16_tENS5_IJlSB_lEEESJ_SK_NS4_8TiledMMAINS4_8MMA_AtomIJNS4_4SM904GMMA27MMA_64x16x16_F32BF16BF16_SSILNSO_5MajorE0ELSQ_0ELNSO_7ScaleInE1ELSR_1EEEEEENS4_6LayoutINS5_IJNSA_ILi2EEESB_SB_EEENS5_IJSB_NSA_ILi0EEESX_EEEEENS5_IJNS4_10UnderscoreES10_S10_EEEEENS4_13SM90_TMA_LOADENS4_14ComposedLayoutINS4_7SwizzleILi1ELi4ELi3EEENS4_18smem_ptr_flag_bitsILi16EEENSU_INS5_IJNSA_ILi8EEESH_EEENS5_IJSH_SB_EEEEEEEvNS4_8identityES13_S1D_vS1E_EENS_8epilogue10collective6detail29Sm90TmaWarpSpecializedAdapterINS1H_15DefaultEpilogueISJ_SK_SK_NS1G_6thread17LinearCombinationISJ_Li1EffLNS1L_9ScaleType4KindE0ELNS_15FloatRoundStyleE2ESJ_EENS1_15EpilogueDefaultEEEEEvvEEEEvNT_6ParamsE --------------------------
	.section	.nv.constant0._ZN7cutlass13device_kernelINS_4gemm6kernel13GemmUniversalIN4cute5tupleIJiiiiEEENS1_10collective13CollectiveMmaINS1_34MainloopSm90TmaGmmaWarpSpecializedILi14ENS5_IJNS4_1CILi1EEESB_SB_EEENS1_35KernelTmaWarpSpecializedCooperativeEEENS5_IJNSA_ILi256EEENSA_ILi240EEENSA_ILi16EEEEEENS_10bfloat16_tENS5_IJlSB_lEEESJ_SK_NS4_8TiledMMAINS4_8MMA_AtomIJNS4_4SM904GMMA27MMA_64x16x16_F32BF16BF16_SSILNSO_5MajorE0ELSQ_0ELNSO_7ScaleInE1ELSR_1EEEEEENS4_6LayoutINS5_IJNSA_ILi2EEESB_SB_EEENS5_IJSB_NSA_ILi0EEESX_EEEEENS5_IJNS4_10UnderscoreES10_S10_EEEEENS4_13SM90_TMA_LOADENS4_14ComposedLayoutINS4_7SwizzleILi1ELi4ELi3EEENS4_18smem_ptr_flag_bitsILi16EEENSU_INS5_IJNSA_ILi8EEESH_EEENS5_IJSH_SB_EEEEEEEvNS4_8identityES13_S1D_vS1E_EENS_8epilogue10collective6detail29Sm90TmaWarpSpecializedAdapterINS1H_15DefaultEpilogueISJ_SK_SK_NS1G_6thread17LinearCombinationISJ_Li1EffLNS1L_9ScaleType4KindE0ELNS_15FloatRoundStyleE2ESJ_EENS1_15EpilogueDefaultEEEEEvvEEEEvNT_6ParamsE,"a",@progbits
	.sectionflags	@""
	.align	4
.nv.constant0._ZN7cutlass13device_kernelINS_4gemm6kernel13GemmUniversalIN4cute5tupleIJiiiiEEENS1_10collective13CollectiveMmaINS1_34MainloopSm90TmaGmmaWarpSpecializedILi14ENS5_IJNS4_1CILi1EEESB_SB_EEENS1_35KernelTmaWarpSpecializedCooperativeEEENS5_IJNSA_ILi256EEENSA_ILi240EEENSA_ILi16EEEEEENS_10bfloat16_tENS5_IJlSB_lEEESJ_SK_NS4_8TiledMMAINS4_8MMA_AtomIJNS4_4SM904GMMA27MMA_64x16x16_F32BF16BF16_SSILNSO_5MajorE0ELSQ_0ELNSO_7ScaleInE1ELSR_1EEEEEENS4_6LayoutINS5_IJNSA_ILi2EEESB_SB_EEENS5_IJSB_NSA_ILi0EEESX_EEEEENS5_IJNS4_10UnderscoreES10_S10_EEEEENS4_13SM90_TMA_LOADENS4_14ComposedLayoutINS4_7SwizzleILi1ELi4ELi3EEENS4_18smem_ptr_flag_bitsILi16EEENSU_INS5_IJNSA_ILi8EEESH_EEENS5_IJSH_SB_EEEEEEEvNS4_8identityES13_S1D_vS1E_EENS_8epilogue10collective6detail29Sm90TmaWarpSpecializedAdapterINS1H_15DefaultEpilogueISJ_SK_SK_NS1G_6thread17LinearCombinationISJ_Li1EffLNS1L_9ScaleType4KindE0ELNS_15FloatRoundStyleE2ESJ_EENS1_15EpilogueDefaultEEEEEvvEEEEvNT_6ParamsE:
	.zero		1664


//--------------------- SYMBOLS --------------------------

	.type		.nv.reservedSmem.offset0,@object
	.size		.nv.reservedSmem.offset0,0x4
	.type		__assertfail,@function
